	.headerflags	@"EF_CUDA_TEXMODE_UNIFIED EF_CUDA_64BIT_ADDRESS EF_CUDA_ACCELERATORS EF_CUDA_SM90 EF_CUDA_VIRTUAL_SM(EF_CUDA_SM90)"
	.elftype	@"ET_EXEC"


//--------------------- .nv.info                  --------------------------
	.section	.nv.info,"",@"SHT_CUDA_INFO"
	.align	4


	//----- nvinfo : EIATTR_REGCOUNT
	.align		4
        /*0000*/ 	.byte	0x04, 0x2f
        /*0002*/ 	.short	(.L_3 - .L_2)
	.align		4
.L_2:
        /*0004*/ 	.word	index@(triton_poi_fused_add_div_sqrt_14)
        /*0008*/ 	.word	0x00000028


	//----- nvinfo : EIATTR_MIN_STACK_SIZE
	.align		4
.L_3:
        /*000c*/ 	.byte	0x04, 0x12
        /*000e*/ 	.short	(.L_5 - .L_4)
	.align		4
.L_4:
        /*0010*/ 	.word	index@(triton_poi_fused_add_div_sqrt_14)
        /*0014*/ 	.word	0x00000000


	//----- nvinfo : EIATTR_FRAME_SIZE
	.align		4
.L_5:
        /*0018*/ 	.byte	0x04, 0x11
        /*001a*/ 	.short	(.L_7 - .L_6)
	.align		4
.L_6:
        /*001c*/ 	.word	index@(triton_poi_fused_add_div_sqrt_14)
        /*0020*/ 	.word	0x00000000


	//----- nvinfo : EIATTR_MIN_STACK_SIZE
	.align		4
.L_7:
        /*0024*/ 	.byte	0x04, 0x12
        /*0026*/ 	.short	(.L_9 - .L_8)
	.align		4
.L_8:
        /*0028*/ 	.word	index@(triton_poi_fused_add_div_sqrt_14)
        /*002c*/ 	.word	0x00000000
.L_9:


//--------------------- .nv.info.triton_poi_fused_add_div_sqrt_14 --------------------------
	.section	.nv.info.triton_poi_fused_add_div_sqrt_14,"",@"SHT_CUDA_INFO"
	.sectionflags	@""
	.align	4


	//----- nvinfo : EIATTR_CUDA_API_VERSION
	.align		4
        /*0000*/ 	.byte	0x04, 0x37
        /*0002*/ 	.short	(.L_11 - .L_10)
.L_10:
        /*0004*/ 	.word	0x0000007c


	//----- nvinfo : EIATTR_KPARAM_INFO
	.align		4
.L_11:
        /*0008*/ 	.byte	0x04, 0x17
        /*000a*/ 	.short	(.L_13 - .L_12)
.L_12:
        /*000c*/ 	.word	0x00000000
        /*0010*/ 	.short	0x0004
        /*0012*/ 	.short	0x001c
        /*0014*/ 	.byte	0x00, 0xf0, 0x11, 0x00


	//----- nvinfo : EIATTR_KPARAM_INFO
	.align		4
.L_13:
        /*0018*/ 	.byte	0x04, 0x17
        /*001a*/ 	.short	(.L_15 - .L_14)
.L_14:
        /*001c*/ 	.word	0x00000000
        /*0020*/ 	.short	0x0003
        /*0022*/ 	.short	0x0018
        /*0024*/ 	.byte	0x00, 0xf0, 0x11, 0x00


	//----- nvinfo : EIATTR_KPARAM_INFO
	.align		4
.L_15:
        /*0028*/ 	.byte	0x04, 0x17
        /*002a*/ 	.short	(.L_17 - .L_16)
.L_16:
        /*002c*/ 	.word	0x00000000
        /*0030*/ 	.short	0x0002
        /*0032*/ 	.short	0x0010
        /*0034*/ 	.byte	0x00, 0xf4, 0x21, 0x00


	//----- nvinfo : EIATTR_KPARAM_INFO
	.align		4
.L_17:
        /*0038*/ 	.byte	0x04, 0x17
        /*003a*/ 	.short	(.L_19 - .L_18)
.L_18:
        /*003c*/ 	.word	0x00000000
        /*0040*/ 	.short	0x0001
        /*0042*/ 	.short	0x0008
        /*0044*/ 	.byte	0x00, 0xf4, 0x21, 0x00


	//----- nvinfo : EIATTR_KPARAM_INFO
	.align		4
.L_19:
        /*0048*/ 	.byte	0x04, 0x17
        /*004a*/ 	.short	(.L_21 - .L_20)
.L_20:
        /*004c*/ 	.word	0x00000000
        /*0050*/ 	.short	0x0000
        /*0052*/ 	.short	0x0000
        /*0054*/ 	.byte	0x00, 0xf4, 0x21, 0x00


	//----- nvinfo : EIATTR_SPARSE_MMA_MASK
	.align		4
.L_21:
        /*0058*/ 	.byte	0x03, 0x50
        /*005a*/ 	.short	0x0000


	//----- nvinfo : EIATTR_MAXREG_COUNT
	.align		4
        /*005c*/ 	.byte	0x03, 0x1b
        /*005e*/ 	.short	0x00ff


	//----- nvinfo : EIATTR_EXIT_INSTR_OFFSETS
	.align		4
        /*0060*/ 	.byte	0x04, 0x1c
        /*0062*/ 	.short	(.L_23 - .L_22)


	//   ....[0]....
.L_22:
        /*0064*/ 	.word	0x00001ea0


	//   ....[1]....
        /*0068*/ 	.word	0x00001ec0


	//----- nvinfo : EIATTR_REQNTID
	.align		4
.L_23:
        /*006c*/ 	.byte	0x04, 0x10
        /*006e*/ 	.short	(.L_25 - .L_24)
.L_24:
        /*0070*/ 	.word	0x00000100
        /*0074*/ 	.word	0x00000001
        /*0078*/ 	.word	0x00000001


	//----- nvinfo : EIATTR_CBANK_PARAM_SIZE
	.align		4
.L_25:
        /*007c*/ 	.byte	0x03, 0x19
        /*007e*/ 	.short	0x0020


	//----- nvinfo : EIATTR_PARAM_CBANK
	.align		4
        /*0080*/ 	.byte	0x04, 0x0a
        /*0082*/ 	.short	(.L_27 - .L_26)
	.align		4
.L_26:
        /*0084*/ 	.word	index@(.nv.constant0.triton_poi_fused_add_div_sqrt_14)
        /*0088*/ 	.short	0x0210
        /*008a*/ 	.short	0x0020


	//----- nvinfo : EIATTR_SW_WAR
	.align		4
.L_27:
        /*008c*/ 	.byte	0x04, 0x36
        /*008e*/ 	.short	(.L_29 - .L_28)
.L_28:
        /*0090*/ 	.word	0x00000008
.L_29:


//--------------------- .nv.callgraph             --------------------------
	.section	.nv.callgraph,"",@"SHT_CUDA_CALLGRAPH"
	.align	4
	.sectionentsize	8
	.align		4
        /*0000*/ 	.word	0x00000000
	.align		4
        /*0004*/ 	.word	0xffffffff
	.align		4
        /*0008*/ 	.word	0x00000000
	.align		4
        /*000c*/ 	.word	0xfffffffe
	.align		4
        /*0010*/ 	.word	0x00000000
	.align		4
        /*0014*/ 	.word	0xfffffffd
	.align		4
        /*0018*/ 	.word	0x00000000
	.align		4
        /*001c*/ 	.word	0xfffffffc


//--------------------- .nv.constant4             --------------------------
	.section	.nv.constant4,"a",@progbits
	.align	8
	.align		8
.nv.constant4:
        /*0000*/ 	.dword	_$_str
	.align		8
        /*0008*/ 	.dword	_$_str_$_2


//--------------------- .text.triton_poi_fused_add_div_sqrt_14 --------------------------
	.section	.text.triton_poi_fused_add_div_sqrt_14,"ax",@progbits
	.sectionflags	@"SHF_BARRIERS=1"
	.align	128
        .global         triton_poi_fused_add_div_sqrt_14
        .type           triton_poi_fused_add_div_sqrt_14,@function
        .size           triton_poi_fused_add_div_sqrt_14,(.L_x_1 - triton_poi_fused_add_div_sqrt_14)
        .other          triton_poi_fused_add_div_sqrt_14,@"STO_CUDA_ENTRY STV_DEFAULT"
triton_poi_fused_add_div_sqrt_14:
.text.triton_poi_fused_add_div_sqrt_14:
[----:B------:R-:W0:Y:S01]  /*0000*/  LDC R1, c[0x0][0x28] ;  /* 0x00000a00ff017b82 */ /* 0x000e220000000800 */
[----:B------:R-:W1:Y:S01]  /*0010*/  S2R R0, SR_TID.X ;  /* 0x0000000000007919 */ /* 0x000e620000002100 */
[----:B------:R-:W-:Y:S02]  /*0020*/  CS2R R24, SRZ ;  /* 0x0000000000187805 */ /* 0x000fe4000001ff00 */
[----:B------:R-:W-:Y:S01]  /*0030*/  CS2R R26, SRZ ;  /* 0x00000000001a7805 */ /* 0x000fe2000001ff00 */
[----:B------:R-:W-:Y:S01]  /*0040*/  ULDC.64 UR6, c[0x0][0x208] ;  /* 0x0000820000067ab9 */ /* 0x000fe20000000a00 */
[----:B------:R-:W2:Y:S01]  /*0050*/  S2R R2, SR_CTAID.Y ;  /* 0x0000000000027919 */ /* 0x000ea20000002600 */
[----:B------:R-:W-:Y:S02]  /*0060*/  CS2R R20, SRZ ;  /* 0x0000000000147805 */ /* 0x000fe4000001ff00 */
[----:B------:R-:W-:Y:S01]  /*0070*/  CS2R R22, SRZ ;  /* 0x0000000000167805 */ /* 0x000fe2000001ff00 */
[----:B------:R-:W3:Y:S01]  /*0080*/  S2R R35, SR_CTAID.X ;  /* 0x0000000000237919 */ /* 0x000ee20000002500 */
[----:B-1----:R-:W-:Y:S01]  /*0090*/  IMAD.SHL.U32 R3, R0, 0x4, RZ ;  /* 0x0000000400037824 */ /* 0x002fe200078e00ff */
[----:B------:R-:W-:-:S04]  /*00a0*/  SHF.R.U32.HI R9, RZ, 0x6, R0 ;  /* 0x00000006ff097819 */ /* 0x000fc80000011600 */
[----:B------:R-:W-:Y:S01]  /*00b0*/  LOP3.LUT R3, R3, 0xfc, RZ, 0xc0, !PT ;  /* 0x000000fc03037812 */ /* 0x000fe200078ec0ff */
[----:B---3--:R-:W-:-:S03]  /*00c0*/  IMAD.SHL.U32 R35, R35, 0x10, RZ ;  /* 0x0000001023237824 */ /* 0x008fc600078e00ff */
[----:B--2---:R-:W-:-:S04]  /*00d0*/  PRMT R3, R3, 0x6540, R2 ;  /* 0x0000654003037816 */ /* 0x004fc80000000002 */
[----:B------:R-:W-:Y:S02]  /*00e0*/  SHF.R.S32.HI R4, RZ, 0x1f, R3 ;  /* 0x0000001fff047819 */ /* 0x000fe40000011403 */
[----:B------:R-:W-:Y:S02]  /*00f0*/  ISETP.GE.AND P0, PT, R3, 0x100, PT ;  /* 0x000001000300780c */ /* 0x000fe40003f06270 */
[----:B------:R-:W-:Y:S02]  /*0100*/  LEA.HI R6, R4, R3, RZ, 0x6 ;  /* 0x0000000304067211 */ /* 0x000fe400078f30ff */
[----:B------:R-:W1:Y:S02]  /*0110*/  LDC.64 R4, c[0x0][0x210] ;  /* 0x00008400ff047b82 */ /* 0x000e640000000a00 */
[----:B------:R-:W-:Y:S02]  /*0120*/  LOP3.LUT R8, R6, 0xffffffc0, RZ, 0xc0, !PT ;  /* 0xffffffc006087812 */ /* 0x000fe400078ec0ff */
[----:B------:R-:W-:-:S02]  /*0130*/  SHF.R.S32.HI R7, RZ, 0x6, R6 ;  /* 0x00000006ff077819 */ /* 0x000fc40000011406 */
[----:B------:R-:W-:Y:S01]  /*0140*/  SGXT.U32 R6, R9, 0x2 ;  /* 0x000000020906781a */ /* 0x000fe20000000000 */
[----:B------:R-:W-:-:S03]  /*0150*/  IMAD.IADD R8, R3, 0x1, -R8 ;  /* 0x0000000103087824 */ /* 0x000fc600078e0a08 */
[----:B------:R-:W-:Y:S01]  /*0160*/  LOP3.LUT R3, R35, R6, RZ, 0xfc, !PT ;  /* 0x0000000623037212 */ /* 0x000fe200078efcff */
[----:B------:R-:W-:Y:S01]  /*0170*/  IMAD R18, R7, 0xf040, R8 ;  /* 0x0000f04007127824 */ /* 0x000fe200078e0208 */
[----:B------:R-:W-:Y:S02]  /*0180*/  LOP3.LUT R7, R35, 0x4, R6, 0xfe, !PT ;  /* 0x0000000423077812 */ /* 0x000fe400078efe06 */
[C---:B------:R-:W-:Y:S01]  /*0190*/  ISETP.LT.AND P1, PT, R3.reuse, 0x3c1, !P0 ;  /* 0x000003c10300780c */ /* 0x040fe20004721270 */
[--C-:B------:R-:W-:Y:S01]  /*01a0*/  IMAD R9, R3, 0x40, R18.reuse ;  /* 0x0000004003097824 */ /* 0x100fe200078e0212 */
[----:B------:R-:W-:Y:S01]  /*01b0*/  LOP3.LUT R3, R35, 0x8, R6, 0xfe, !PT ;  /* 0x0000000823037812 */ /* 0x000fe200078efe06 */
[C---:B------:R-:W-:Y:S01]  /*01c0*/  IMAD R11, R7.reuse, 0x40, R18 ;  /* 0x00000040070b7824 */ /* 0x040fe200078e0212 */
[----:B------:R-:W-:Y:S01]  /*01d0*/  ISETP.LT.AND P2, PT, R7, 0x3c1, !P0 ;  /* 0x000003c10700780c */ /* 0x000fe20004741270 */
[----:B-1----:R-:W-:-:S04]  /*01e0*/  IMAD.WIDE R8, R9, 0x4, R4 ;  /* 0x0000000409087825 */ /* 0x002fc800078e0204 */
[----:B------:R-:W-:-:S04]  /*01f0*/  IMAD R17, R3, 0x40, R18 ;  /* 0x0000004003117824 */ /* 0x000fc800078e0212 */
[----:B------:R1:W2:Y:S01]  /*0200*/  @P1 LDG.E.EL.128 R24, desc[UR6][R8.64] ;  /* 0x0000000608181981 */ /* 0x0002a2000c2e1d00 */
[----:B------:R-:W-:Y:S01]  /*0210*/  ISETP.LT.AND P1, PT, R3, 0x3c1, !P0 ;  /* 0x000003c10300780c */ /* 0x000fe20004721270 */
[--C-:B------:R-:W-:Y:S01]  /*0220*/  IMAD.WIDE R10, R11, 0x4, R4.reuse ;  /* 0x000000040b0a7825 */ /* 0x100fe200078e0204 */
[----:B------:R-:W-:Y:S02]  /*0230*/  LOP3.LUT R3, R35, 0xc, R6, 0xfe, !PT ;  /* 0x0000000c23037812 */ /* 0x000fe400078efe06 */
[----:B------:R-:W-:Y:S02]  /*0240*/  CS2R R12, SRZ ;  /* 0x00000000000c7805 */ /* 0x000fe4000001ff00 */
[----:B------:R-:W-:Y:S02]  /*0250*/  ISETP.LT.AND P0, PT, R3, 0x3c1, !P0 ;  /* 0x000003c10300780c */ /* 0x000fe40004701270 */
[----:B------:R-:W-:Y:S01]  /*0260*/  CS2R R14, SRZ ;  /* 0x00000000000e7805 */ /* 0x000fe2000001ff00 */
[----:B------:R-:W-:Y:S01]  /*0270*/  IMAD.WIDE R16, R17, 0x4, R4 ;  /* 0x0000000411107825 */ /* 0x000fe200078e0204 */
[----:B------:R3:W4:Y:S03]  /*0280*/  @P2 LDG.E.EL.128 R20, desc[UR6][R10.64] ;  /* 0x000000060a142981 */ /* 0x000726000c2e1d00 */
[----:B------:R-:W-:Y:S01]  /*0290*/  IMAD R3, R3, 0x40, R18 ;  /* 0x0000004003037824 */ /* 0x000fe200078e0212 */
[----:B-1----:R-:W-:Y:S01]  /*02a0*/  CS2R R8, SRZ ;  /* 0x0000000000087805 */ /* 0x002fe2000001ff00 */
[----:B------:R1:W5:Y:S02]  /*02b0*/  @P1 LDG.E.EL.128 R12, desc[UR6][R16.64] ;  /* 0x00000006100c1981 */ /* 0x000364000c2e1d00 */
[----:B------:R-:W-:Y:S01]  /*02c0*/  IMAD.WIDE R4, R3, 0x4, R4 ;  /* 0x0000000403047825 */ /* 0x000fe200078e0204 */
[----:B---3--:R-:W-:-:S06]  /*02d0*/  CS2R R10, SRZ ;  /* 0x00000000000a7805 */ /* 0x008fcc000001ff00 */
[----:B------:R3:W5:Y:S01]  /*02e0*/  @P0 LDG.E.EL.128 R8, desc[UR6][R4.64] ;  /* 0x0000000604080981 */ /* 0x000762000c2e1d00 */
[----:B------:R-:W3:Y:S01]  /*02f0*/  S2UR UR5, SR_CgaCtaId ;  /* 0x00000000000579c3 */ /* 0x000ee20000008800 */
[----:B------:R-:W-:Y:S01]  /*0300*/  IMAD.SHL.U32 R3, R0, 0x40, RZ ;  /* 0x0000004000037824 */ /* 0x000fe200078e00ff */
[----:B------:R-:W-:-:S04]  /*0310*/  UMOV UR4, 0x400 ;  /* 0x0000040000047882 */ /* 0x000fc80000000000 */
[----:B------:R-:W-:-:S04]  /*0320*/  LOP3.LUT R3, R3, 0xfc0, RZ, 0xc0, !PT ;  /* 0x00000fc003037812 */ /* 0x000fc800078ec0ff */
[C---:B-1----:R-:W-:Y:S02]  /*0330*/  LOP3.LUT R16, R3.reuse, R6, RZ, 0xfc, !PT ;  /* 0x0000000603107212 */ /* 0x042fe400078efcff */
[C---:B------:R-:W-:Y:S02]  /*0340*/  LOP3.LUT R6, R3.reuse, 0x10, RZ, 0xfc, !PT ;  /* 0x0000001003067812 */ /* 0x040fe400078efcff */
[C---:B------:R-:W-:Y:S02]  /*0350*/  LOP3.LUT R17, R3.reuse, 0x20, RZ, 0xfc, !PT ;  /* 0x0000002003117812 */ /* 0x040fe400078efcff */
[----:B------:R-:W-:Y:S01]  /*0360*/  LOP3.LUT R18, R3, 0x30, RZ, 0xfc, !PT ;  /* 0x0000003003127812 */ /* 0x000fe200078efcff */
[----:B0--3--:R-:W-:-:S06]  /*0370*/  UPRMT UR4, UR5, 0x654, UR4 ;  /* 0x0000065405047896 */ /* 0x009fcc0008000004 */
[----:B------:R-:W-:Y:S02]  /*0380*/  LEA.HI R7, R3, UR4, RZ, 0x1e ;  /* 0x0000000403077c11 */ /* 0x000fe4000f8ff0ff */
[----:B------:R-:W-:Y:S02]  /*0390*/  LEA.HI R3, R6, UR4, RZ, 0x1e ;  /* 0x0000000406037c11 */ /* 0x000fe4000f8ff0ff */
[----:B------:R-:W-:Y:S02]  /*03a0*/  LEA.HI R17, R17, UR4, RZ, 0x1e ;  /* 0x0000000411117c11 */ /* 0x000fe4000f8ff0ff */
[----:B------:R-:W-:Y:S01]  /*03b0*/  LEA.HI R5, R18, UR4, RZ, 0x1e ;  /* 0x0000000412057c11 */ /* 0x000fe2000f8ff0ff */
[C---:B------:R-:W-:Y:S01]  /*03c0*/  IMAD R7, R16.reuse, 0x4, R7 ;  /* 0x0000000410077824 */ /* 0x040fe200078e0207 */
[----:B------:R-:W0:Y:S01]  /*03d0*/  LDC.64 R18, c[0x0][0x218] ;  /* 0x00008600ff127b82 */ /* 0x000e220000000a00 */
[C---:B------:R-:W-:Y:S02]  /*03e0*/  IMAD R6, R16.reuse, 0x4, R3 ;  /* 0x0000000410067824 */ /* 0x040fe400078e0203 */
[----:B------:R-:W-:-:S02]  /*03f0*/  IMAD R3, R16, 0x4, R17 ;  /* 0x0000000410037824 */ /* 0x000fc400078e0211 */
[----:B------:R-:W-:Y:S01]  /*0400*/  IMAD R4, R16, 0x4, R5 ;  /* 0x0000000410047824 */ /* 0x000fe200078e0205 */
[----:B------:R-:W-:Y:S02]  /*0410*/  SHF.R.U32.HI R5, RZ, 0x4, R0 ;  /* 0x00000004ff057819 */ /* 0x000fe40000011600 */
[--C-:B------:R-:W-:Y:S02]  /*0420*/  SHF.R.S32.HI R36, RZ, 0x17, R2.reuse ;  /* 0x00000017ff247819 */ /* 0x100fe40000011402 */
[----:B------:R-:W-:Y:S02]  /*0430*/  SGXT.U32 R5, R5, 0x4 ;  /* 0x000000040505781a */ /* 0x000fe40000000000 */
[----:B------:R-:W-:Y:S02]  /*0440*/  SGXT R36, R36, 0x1 ;  /* 0x000000012424781a */ /* 0x000fe40000000200 */
[----:B------:R-:W-:Y:S02]  /*0450*/  PRMT R5, R5, 0x6540, R2 ;  /* 0x0000654005057816 */ /* 0x000fe40000000002 */
[----:B------:R-:W-:-:S02]  /*0460*/  LOP3.LUT R35, R35, 0xf, R0, 0xf8, !PT ;  /* 0x0000000f23237812 */ /* 0x000fc400078ef800 */
[----:B------:R-:W-:Y:S02]  /*0470*/  LEA.HI R2, R36, R5, RZ, 0x6 ;  /* 0x0000000524027211 */ /* 0x000fe400078f30ff */
[----:B------:R-:W-:Y:S02]  /*0480*/  ISETP.GE.AND P6, PT, R35, 0x3c1, PT ;  /* 0x000003c12300780c */ /* 0x000fe40003fc6270 */
[----:B------:R-:W-:Y:S02]  /*0490*/  SHF.R.S32.HI R2, RZ, 0x6, R2 ;  /* 0x00000006ff027819 */ /* 0x000fe40000011402 */
[C---:B------:R-:W-:Y:S02]  /*04a0*/  ISETP.LT.AND P0, PT, R5.reuse, 0x100, !P6 ;  /* 0x000001000500780c */ /* 0x040fe40007701270 */
[----:B------:R-:W-:-:S04]  /*04b0*/  LOP3.LUT R17, R5, 0x10, RZ, 0xfc, !PT ;  /* 0x0000001005117812 */ /* 0x000fc800078efcff */
[----:B------:R-:W-:Y:S02]  /*04c0*/  ISETP.LT.AND P3, PT, R17, 0x100, !P6 ;  /* 0x000001001100780c */ /* 0x000fe40007761270 */
[----:B------:R-:W-:Y:S01]  /*04d0*/  LEA.HI R17, R36, R17, RZ, 0x6 ;  /* 0x0000001124117211 */ /* 0x000fe200078f30ff */
[----:B--2---:R-:W-:Y:S04]  /*04e0*/  STS [R7], R24 ;  /* 0x0000001807007388 */ /* 0x004fe80000000800 */
[----:B------:R-:W-:Y:S04]  /*04f0*/  STS [R6+0x40], R25 ;  /* 0x0000401906007388 */ /* 0x000fe80000000800 */
[----:B------:R-:W-:Y:S04]  /*0500*/  STS [R3+0x80], R26 ;  /* 0x0000801a03007388 */ /* 0x000fe80000000800 */
[----:B------:R-:W-:Y:S04]  /*0510*/  STS [R4+0xc0], R27 ;  /* 0x0000c01b04007388 */ /* 0x000fe80000000800 */
[----:B----4-:R-:W-:Y:S04]  /*0520*/  STS [R7+0x10], R20 ;  /* 0x0000101407007388 */ /* 0x010fe80000000800 */
[----:B------:R-:W-:Y:S04]  /*0530*/  STS [R6+0x50], R21 ;  /* 0x0000501506007388 */ /* 0x000fe80000000800 */
[----:B------:R-:W-:Y:S04]  /*0540*/  STS [R3+0x90], R22 ;  /* 0x0000901603007388 */ /* 0x000fe80000000800 */
[----:B------:R-:W-:Y:S04]  /*0550*/  STS [R4+0xd0], R23 ;  /* 0x0000d01704007388 */ /* 0x000fe80000000800 */
[----:B-----5:R-:W-:Y:S04]  /*0560*/  STS [R7+0x20], R12 ;  /* 0x0000200c07007388 */ /* 0x020fe80000000800 */
[----:B------:R1:W-:Y:S04]  /*0570*/  STS [R6+0x60], R13 ;  /* 0x0000600d06007388 */ /* 0x0003e80000000800 */
[----:B------:R2:W-:Y:S04]  /*0580*/  STS [R3+0xa0], R14 ;  /* 0x0000a00e03007388 */ /* 0x0005e80000000800 */
[----:B------:R-:W-:Y:S04]  /*0590*/  STS [R4+0xe0], R15 ;  /* 0x0000e00f04007388 */ /* 0x000fe80000000800 */
[----:B------:R3:W-:Y:S04]  /*05a0*/  STS [R7+0x30], R8 ;  /* 0x0000300807007388 */ /* 0x0007e80000000800 */
[----:B------:R4:W-:Y:S04]  /*05b0*/  STS [R6+0x70], R9 ;  /* 0x0000700906007388 */ /* 0x0009e80000000800 */
[----:B------:R5:W-:Y:S04]  /*05c0*/  STS [R3+0xb0], R10 ;  /* 0x0000b00a03007388 */ /* 0x000be80000000800 */
[----:B------:R2:W-:Y:S01]  /*05d0*/  STS [R4+0xf0], R11 ;  /* 0x0000f00b04007388 */ /* 0x0005e20000000800 */
[----:B-1----:R-:W-:-:S02]  /*05e0*/  IMAD R13, R2, 0x3c1, R35 ;  /* 0x000003c1020d7824 */ /* 0x002fc400078e0223 */
[----:B------:R-:W-:Y:S02]  /*05f0*/  IMAD.MOV.U32 R2, RZ, RZ, RZ ;  /* 0x000000ffff027224 */ /* 0x000fe400078e00ff */
[----:B0-----:R-:W-:Y:S01]  /*0600*/  IMAD.WIDE R12, R13, 0x4, R18 ;  /* 0x000000040d0c7825 */ /* 0x001fe200078e0212 */
[----:B------:R-:W-:Y:S06]  /*0610*/  BAR.SYNC.DEFER_BLOCKING 0x0 ;  /* 0x0000000000007b1d */ /* 0x000fec0000010000 */
[----:B------:R0:W5:Y:S01]  /*0620*/  @P0 LDG.E.EL R2, desc[UR6][R12.64] ;  /* 0x000000060c020981 */ /* 0x000162000c2e1900 */
[----:B--2---:R-:W-:Y:S01]  /*0630*/  SHF.R.S32.HI R14, RZ, 0x6, R17 ;  /* 0x00000006ff0e7819 */ /* 0x004fe20000011411 */
[----:B---3--:R-:W-:-:S04]  /*0640*/  IMAD.MOV.U32 R8, RZ, RZ, RZ ;  /* 0x000000ffff087224 */ /* 0x008fc800078e00ff */
[----:B------:R-:W-:-:S04]  /*0650*/  IMAD R15, R14, 0x3c1, R35 ;  /* 0x000003c10e0f7824 */ /* 0x000fc800078e0223 */
[----:B------:R-:W-:-:S05]  /*0660*/  IMAD.WIDE R14, R15, 0x4, R18 ;  /* 0x000000040f0e7825 */ /* 0x000fca00078e0212 */
[----:B------:R1:W2:Y:S01]  /*0670*/  @P3 LDG.E.EL R8, desc[UR6][R14.64] ;  /* 0x000000060e083981 */ /* 0x0002a2000c2e1900 */
[----:B----4-:R-:W-:Y:S02]  /*0680*/  LOP3.LUT R9, R0, 0xff, RZ, 0xc0, !PT ;  /* 0x000000ff00097812 */ /* 0x010fe400078ec0ff */
[----:B------:R-:W-:Y:S02]  /*0690*/  SHF.R.U32.HI R0, RZ, 0x2, R0 ;  /* 0x00000002ff007819 */ /* 0x000fe40000011600 */
[----:B------:R-:W-:Y:S02]  /*06a0*/  LOP3.LUT R6, R9, 0x100, RZ, 0xfc, !PT ;  /* 0x0000010009067812 */ /* 0x000fe400078efcff */
[----:B-----5:R-:W-:Y:S02]  /*06b0*/  LOP3.LUT R3, R5, 0x20, RZ, 0xfc, !PT ;  /* 0x0000002005037812 */ /* 0x020fe400078efcff */
[----:B------:R-:W-:Y:S02]  /*06c0*/  LOP3.LUT R4, R0, 0x3c, RZ, 0xc0, !PT ;  /* 0x0000003c00047812 */ /* 0x000fe400078ec0ff */
[----:B------:R-:W-:-:S02]  /*06d0*/  SHF.R.U32.HI R6, RZ, 0x2, R6 ;  /* 0x00000002ff067819 */ /* 0x000fc40000011606 */
[----:B------:R-:W-:Y:S02]  /*06e0*/  LEA.HI R0, R36, R3, RZ, 0x6 ;  /* 0x0000000324007211 */ /* 0x000fe400078f30ff */
[----:B------:R-:W-:Y:S02]  /*06f0*/  LOP3.LUT R6, R6, 0x7c, RZ, 0xc0, !PT ;  /* 0x0000007c06067812 */ /* 0x000fe400078ec0ff */
[----:B------:R-:W-:Y:S02]  /*0700*/  SHF.R.S32.HI R0, RZ, 0x6, R0 ;  /* 0x00000006ff007819 */ /* 0x000fe40000011400 */
[----:B------:R-:W-:Y:S01]  /*0710*/  ISETP.LT.AND P1, PT, R3, 0x100, !P6 ;  /* 0x000001000300780c */ /* 0x000fe20007721270 */
[----:B------:R-:W-:Y:S02]  /*0720*/  VIADD R6, R6, UR4 ;  /* 0x0000000406067c36 */ /* 0x000fe40008000000 */
[----:B------:R-:W-:Y:S02]  /*0730*/  IMAD R7, R0, 0x3c1, R35 ;  /* 0x000003c100077824 */ /* 0x000fe400078e0223 */
[----:B------:R-:W-:-:S02]  /*0740*/  IMAD.MOV.U32 R31, RZ, RZ, RZ ;  /* 0x000000ffff1f7224 */ /* 0x000fc400078e00ff */
[----:B------:R-:W-:Y:S02]  /*0750*/  IMAD R33, R9, 0x4, R6 ;  /* 0x0000000409217824 */ /* 0x000fe400078e0206 */
[----:B------:R-:W-:Y:S01]  /*0760*/  IMAD.WIDE R6, R7, 0x4, R18 ;  /* 0x0000000407067825 */ /* 0x000fe200078e0212 */
[----:B------:R-:W-:-:S03]  /*0770*/  LOP3.LUT R11, R5, 0x30, RZ, 0xfc, !PT ;  /* 0x00000030050b7812 */ /* 0x000fc600078efcff */
[----:B------:R-:W-:Y:S01]  /*0780*/  IMAD.MOV.U32 R29, RZ, RZ, RZ ;  /* 0x000000ffff1d7224 */ /* 0x000fe200078e00ff */
[----:B------:R3:W4:Y:S01]  /*0790*/  @P1 LDG.E.EL R31, desc[UR6][R6.64] ;  /* 0x00000006061f1981 */ /* 0x000722000c2e1900 */
[----:B------:R-:W-:Y:S02]  /*07a0*/  ISETP.LT.AND P5, PT, R11, 0x100, !P6 ;  /* 0x000001000b00780c */ /* 0x000fe400077a1270 */
[----:B------:R-:W-:Y:S02]  /*07b0*/  LEA.HI R11, R36, R11, RZ, 0x6 ;  /* 0x0000000b240b7211 */ /* 0x000fe400078f30ff */
[C---:B0-----:R-:W-:Y:S01]  /*07c0*/  LOP3.LUT R13, R5.reuse, 0x40, RZ, 0xfc, !PT ;  /* 0x00000040050d7812 */ /* 0x041fe200078efcff */
[----:B------:R-:W-:Y:S01]  /*07d0*/  VIADD R4, R4, UR4 ;  /* 0x0000000404047c36 */ /* 0x000fe20008000000 */
[----:B------:R-:W-:Y:S01]  /*07e0*/  SHF.R.S32.HI R0, RZ, 0x6, R11 ;  /* 0x00000006ff007819 */ /* 0x000fe2000001140b */
[----:B------:R-:W-:Y:S01]  /*07f0*/  IMAD.MOV.U32 R27, RZ, RZ, RZ ;  /* 0x000000ffff1b7224 */ /* 0x000fe200078e00ff */
[----:B-1----:R-:W-:-:S02]  /*0800*/  LOP3.LUT R15, R5, 0x50, RZ, 0xfc, !PT ;  /* 0x00000050050f7812 */ /* 0x002fc400078efcff */
[----:B------:R-:W-:Y:S01]  /*0810*/  P2R R32, PR, RZ, 0x8 ;  /* 0x00000008ff207803 */ /* 0x000fe20000000000 */
[----:B------:R-:W-:Y:S01]  /*0820*/  IMAD R21, R0, 0x3c1, R35 ;  /* 0x000003c100157824 */ /* 0x000fe200078e0223 */
[----:B------:R-:W0:Y:S03]  /*0830*/  LDS R33, [R33+0x400] ;  /* 0x0004000021217984 */ /* 0x000e260000000800 */
[----:B------:R-:W-:-:S05]  /*0840*/  IMAD.WIDE R20, R21, 0x4, R18 ;  /* 0x0000000415147825 */ /* 0x000fca00078e0212 */
[----:B------:R1:W5:Y:S01]  /*0850*/  @P5 LDG.E.EL R29, desc[UR6][R20.64] ;  /* 0x00000006141d5981 */ /* 0x000362000c2e1900 */
[----:B------:R-:W-:Y:S02]  /*0860*/  ISETP.LT.AND P4, PT, R13, 0x100, !P6 ;  /* 0x000001000d00780c */ /* 0x000fe40007781270 */
[C---:B------:R-:W-:Y:S02]  /*0870*/  LEA.HI R13, R36.reuse, R13, RZ, 0x6 ;  /* 0x0000000d240d7211 */ /* 0x040fe400078f30ff */
[----:B------:R-:W-:Y:S02]  /*0880*/  LEA R3, R9, R4, 0x2 ;  /* 0x0000000409037211 */ /* 0x000fe400078e10ff */
[----:B------:R-:W-:Y:S02]  /*0890*/  ISETP.LT.AND P3, PT, R15, 0x100, !P6 ;  /* 0x000001000f00780c */ /* 0x000fe40007761270 */
[----:B------:R-:W-:Y:S01]  /*08a0*/  LEA.HI R15, R36, R15, RZ, 0x6 ;  /* 0x0000000f240f7211 */ /* 0x000fe200078f30ff */
[----:B------:R-:W-:Y:S01]  /*08b0*/  IMAD.MOV.U32 R17, RZ, RZ, RZ ;  /* 0x000000ffff117224 */ /* 0x000fe200078e00ff */
[----:B------:R-:W-:Y:S01]  /*08c0*/  P2R R30, PR, RZ, 0x2 ;  /* 0x00000002ff1e7803 */ /* 0x000fe20000000000 */
[----:B------:R-:W0:Y:S01]  /*08d0*/  LDS R3, [R3] ;  /* 0x0000000003037984 */ /* 0x000e220000000800 */
[----:B---3--:R-:W-:-:S05]  /*08e0*/  SHF.R.S32.HI R6, RZ, 0x6, R15 ;  /* 0x00000006ff067819 */ /* 0x008fca000001140f */
[----:B------:R-:W-:-:S04]  /*08f0*/  IMAD R7, R6, 0x3c1, R35 ;  /* 0x000003c106077824 */ /* 0x000fc800078e0223 */
[----:B------:R-:W-:-:S05]  /*0900*/  IMAD.WIDE R6, R7, 0x4, R18 ;  /* 0x0000000407067825 */ /* 0x000fca00078e0212 */
[----:B------:R-:W3:Y:S01]  /*0910*/  @P3 LDG.E.EL R17, desc[UR6][R6.64] ;  /* 0x0000000606113981 */ /* 0x000ee2000c2e1900 */
[----:B------:R-:W-:-:S04]  /*0920*/  LOP3.LUT R25, R5, 0x60, RZ, 0xfc, !PT ;  /* 0x0000006005197812 */ /* 0x000fc800078efcff */
[----:B------:R-:W-:-:S04]  /*0930*/  LEA.HI R0, R36, R25, RZ, 0x6 ;  /* 0x0000001924007211 */ /* 0x000fc800078f30ff */
[----:B------:R-:W-:Y:S01]  /*0940*/  SHF.R.S32.HI R0, RZ, 0x6, R0 ;  /* 0x00000006ff007819 */ /* 0x000fe20000011400 */
[----:B------:R-:W-:-:S04]  /*0950*/  IMAD.MOV.U32 R15, RZ, RZ, RZ ;  /* 0x000000ffff0f7224 */ /* 0x000fc800078e00ff */
[----:B------:R-:W-:-:S04]  /*0960*/  IMAD R11, R0, 0x3c1, R35 ;  /* 0x000003c1000b7824 */ /* 0x000fc800078e0223 */
[----:B------:R-:W-:Y:S01]  /*0970*/  IMAD.WIDE R10, R11, 0x4, R18 ;  /* 0x000000040b0a7825 */ /* 0x000fe200078e0212 */
[C---:B------:R-:W-:Y:S02]  /*0980*/  LOP3.LUT R23, R5.reuse, 0x70, RZ, 0xfc, !PT ;  /* 0x0000007005177812 */ /* 0x040fe400078efcff */
[----:B------:R-:W-:-:S04]  /*0990*/  LOP3.LUT R37, R5, 0x80, RZ, 0xfc, !PT ;  /* 0x0000008005257812 */ /* 0x000fc800078efcff */
[----:B------:R-:W-:-:S04]  /*09a0*/  LEA.HI R0, R36, R37, RZ, 0x6 ;  /* 0x0000002524007211 */ /* 0x000fc800078f30ff */
[----:B------:R-:W-:Y:S01]  /*09b0*/  SHF.R.S32.HI R0, RZ, 0x6, R0 ;  /* 0x00000006ff007819 */ /* 0x000fe20000011400 */
[----:B------:R-:W0:Y:S02]  /*09c0*/  MUFU.SQRT R2, R2 ;  /* 0x0000000200027308 */ /* 0x000e240000002000 */
[----:B0-----:R-:W-:Y:S01]  /*09d0*/  FADD R4, R2, 1.00000001335143196e-10 ;  /* 0x2edbe6ff02047421 */ /* 0x001fe20000000000 */
[----:B------:R-:W-:-:S05]  /*09e0*/  SHF.R.S32.HI R2, RZ, 0x6, R13 ;  /* 0x00000006ff027819 */ /* 0x000fca000001140d */
[----:B------:R-:W-:-:S04]  /*09f0*/  IMAD R13, R2, 0x3c1, R35 ;  /* 0x000003c1020d7824 */ /* 0x000fc800078e0223 */
[----:B------:R-:W-:-:S05]  /*0a00*/  IMAD.WIDE R12, R13, 0x4, R18 ;  /* 0x000000040d0c7825 */ /* 0x000fca00078e0212 */
[----:B------:R0:W3:Y:S01]  /*0a10*/  @P4 LDG.E.EL R27, desc[UR6][R12.64] ;  /* 0x000000060c1b4981 */ /* 0x0000e2000c2e1900 */
[----:B--2---:R-:W2:Y:S02]  /*0a20*/  MUFU.SQRT R8, R8 ;  /* 0x0000000800087308 */ /* 0x004ea40000002000 */
[----:B--2---:R-:W-:-:S05]  /*0a30*/  FADD R34, R8, 1.00000001335143196e-10 ;  /* 0x2edbe6ff08227421 */ /* 0x004fca0000000000 */
[----:B------:R-:W-:-:S13]  /*0a40*/  FSETP.GT.AND P1, PT, R34, 8.50705917302346158658e+37, PT ;  /* 0x7e8000002200780b */ /* 0x000fda0003f24000 */
[----:B------:R-:W-:Y:S01]  /*0a50*/  @P1 FMUL R34, R34, 0.25 ;  /* 0x3e80000022221820 */ /* 0x000fe20000400000 */
[----:B------:R-:W-:Y:S01]  /*0a60*/  @P1 FMUL R33, R33, 0.25 ;  /* 0x3e80000021211820 */ /* 0x000fe20000400000 */
[----:B------:R-:W-:-:S13]  /*0a70*/  ISETP.LT.AND P1, PT, R25, 0x100, !P6 ;  /* 0x000001001900780c */ /* 0x000fda0007721270 */
[----:B------:R2:W3:Y:S01]  /*0a80*/  @P1 LDG.E.EL R15, desc[UR6][R10.64] ;  /* 0x000000060a0f1981 */ /* 0x0004e2000c2e1900 */
[----:B------:R-:W-:Y:S02]  /*0a90*/  LEA.HI R2, R36, R23, RZ, 0x6 ;  /* 0x0000001724027211 */ /* 0x000fe400078f30ff */
[----:B------:R-:W-:Y:S02]  /*0aa0*/  P2R R14, PR, RZ, 0x2 ;  /* 0x00000002ff0e7803 */ /* 0x000fe40000000000 */
[----:B------:R-:W-:Y:S02]  /*0ab0*/  SHF.R.S32.HI R2, RZ, 0x6, R2 ;  /* 0x00000006ff027819 */ /* 0x000fe40000011402 */
[----:B------:R-:W-:-:S03]  /*0ac0*/  ISETP.LT.AND P1, PT, R23, 0x100, !P6 ;  /* 0x000001001700780c */ /* 0x000fc60007721270 */
[----:B-1----:R-:W-:Y:S02]  /*0ad0*/  IMAD R21, R2, 0x3c1, R35 ;  /* 0x000003c102157824 */ /* 0x002fe400078e0223 */
[----:B0-----:R-:W-:Y:S02]  /*0ae0*/  IMAD.MOV.U32 R13, RZ, RZ, RZ ;  /* 0x000000ffff0d7224 */ /* 0x001fe400078e00ff */
[----:B------:R-:W-:Y:S01]  /*0af0*/  IMAD.WIDE R6, R21, 0x4, R18 ;  /* 0x0000000415067825 */ /* 0x000fe200078e0212 */
[----:B------:R-:W-:-:S05]  /*0b00*/  P2R R12, PR, RZ, 0x2 ;  /* 0x00000002ff0c7803 */ /* 0x000fca0000000000 */
[----:B------:R0:W3:Y:S01]  /*0b10*/  @P1 LDG.E.EL R13, desc[UR6][R6.64] ;  /* 0x00000006060d1981 */ /* 0x0000e2000c2e1900 */
[----:B------:R-:W-:Y:S01]  /*0b20*/  ISETP.LT.AND P1, PT, R37, 0x100, !P6 ;  /* 0x000001002500780c */ /* 0x000fe20007721270 */
[----:B------:R-:W-:Y:S01]  /*0b30*/  IMAD R23, R0, 0x3c1, R35 ;  /* 0x000003c100177824 */ /* 0x000fe200078e0223 */
[----:B------:R-:W-:Y:S01]  /*0b40*/  LOP3.LUT R25, R5, 0x90, RZ, 0xfc, !PT ;  /* 0x0000009005197812 */ /* 0x000fe200078efcff */
[----:B--2---:R-:W-:Y:S02]  /*0b50*/  IMAD.MOV.U32 R11, RZ, RZ, RZ ;  /* 0x000000ffff0b7224 */ /* 0x004fe400078e00ff */
[----:B------:R-:W-:Y:S01]  /*0b60*/  IMAD.WIDE R22, R23, 0x4, R18 ;  /* 0x0000000417167825 */ /* 0x000fe200078e0212 */
[----:B------:R-:W-:Y:S02]  /*0b70*/  LEA.HI R2, R36, R25, RZ, 0x6 ;  /* 0x0000001924027211 */ /* 0x000fe400078f30ff */
[----:B------:R-:W-:Y:S02]  /*0b80*/  FSETP.GT.AND P2, PT, R4, 8.50705917302346158658e+37, PT ;  /* 0x7e8000000400780b */ /* 0x000fe40003f44000 */
[----:B------:R-:W-:-:S02]  /*0b90*/  SHF.R.S32.HI R2, RZ, 0x6, R2 ;  /* 0x00000006ff027819 */ /* 0x000fc40000011402 */
[----:B------:R-:W-:Y:S01]  /*0ba0*/  P2R R10, PR, RZ, 0x2 ;  /* 0x00000002ff0a7803 */ /* 0x000fe20000000000 */
[----:B------:R1:W2:Y:S01]  /*0bb0*/  @P1 LDG.E.EL R11, desc[UR6][R22.64] ;  /* 0x00000006160b1981 */ /* 0x0002a2000c2e1900 */
[----:B------:R-:W-:Y:S02]  /*0bc0*/  ISETP.LT.AND P1, PT, R25, 0x100, !P6 ;  /* 0x000001001900780c */ /* 0x000fe40007721270 */
[C---:B------:R-:W-:Y:S01]  /*0bd0*/  LOP3.LUT R0, R5.reuse, 0xb0, RZ, 0xfc, !PT ;  /* 0x000000b005007812 */ /* 0x040fe200078efcff */
[----:B------:R-:W-:Y:S01]  /*0be0*/  IMAD R21, R2, 0x3c1, R35 ;  /* 0x000003c102157824 */ /* 0x000fe200078e0223 */
[----:B0-----:R-:W-:Y:S02]  /*0bf0*/  LOP3.LUT R7, R5, 0xa0, RZ, 0xfc, !PT ;  /* 0x000000a005077812 */ /* 0x001fe400078efcff */
[C---:B------:R-:W-:Y:S01]  /*0c00*/  LEA.HI R24, R36.reuse, R0, RZ, 0x6 ;  /* 0x0000000024187211 */ /* 0x040fe200078f30ff */
[----:B------:R-:W-:Y:S01]  /*0c10*/  IMAD.MOV.U32 R6, RZ, RZ, RZ ;  /* 0x000000ffff067224 */ /* 0x000fe200078e00ff */
[----:B------:R-:W-:Y:S01]  /*0c20*/  LEA.HI R8, R36, R7, RZ, 0x6 ;  /* 0x0000000724087211 */ /* 0x000fe200078f30ff */
[----:B------:R-:W-:-:S04]  /*0c30*/  IMAD.WIDE R20, R21, 0x4, R18 ;  /* 0x0000000415147825 */ /* 0x000fc800078e0212 */
[----:B------:R-:W-:Y:S01]  /*0c40*/  @P2 FMUL R4, R4, 0.25 ;  /* 0x3e80000004042820 */ /* 0x000fe20000400000 */
[----:B------:R-:W-:Y:S01]  /*0c50*/  @P2 FMUL R3, R3, 0.25 ;  /* 0x3e80000003032820 */ /* 0x000fe20000400000 */
[----:B-1----:R-:W-:Y:S02]  /*0c60*/  SHF.R.S32.HI R22, RZ, 0x6, R24 ;  /* 0x00000006ff167819 */ /* 0x002fe40000011418 */
[----:B------:R-:W-:Y:S01]  /*0c70*/  ISETP.LT.AND P2, PT, R0, 0x100, !P6 ;  /* 0x000001000000780c */ /* 0x000fe20007741270 */
[----:B------:R0:W2:Y:S01]  /*0c80*/  @P1 LDG.E.EL R6, desc[UR6][R20.64] ;  /* 0x0000000614061981 */ /* 0x0000a2000c2e1900 */
[----:B------:R-:W-:Y:S02]  /*0c90*/  SHF.R.S32.HI R2, RZ, 0x6, R8 ;  /* 0x00000006ff027819 */ /* 0x000fe40000011408 */
[----:B------:R-:W-:Y:S02]  /*0ca0*/  P2R R8, PR, RZ, 0x2 ;  /* 0x00000002ff087803 */ /* 0x000fe40000000000 */
[----:B------:R-:W-:Y:S01]  /*0cb0*/  ISETP.LT.AND P1, PT, R7, 0x100, !P6 ;  /* 0x000001000700780c */ /* 0x000fe20007721270 */
[----:B------:R-:W-:-:S02]  /*0cc0*/  IMAD.MOV.U32 R7, RZ, RZ, RZ ;  /* 0x000000ffff077224 */ /* 0x000fc400078e00ff */
[--C-:B0-----:R-:W-:Y:S02]  /*0cd0*/  IMAD R21, R22, 0x3c1, R35.reuse ;  /* 0x000003c116157824 */ /* 0x101fe400078e0223 */
[----:B------:R-:W-:Y:S02]  /*0ce0*/  IMAD R25, R2, 0x3c1, R35 ;  /* 0x000003c102197824 */ /* 0x000fe400078e0223 */
[----:B------:R-:W-:-:S04]  /*0cf0*/  IMAD.WIDE R20, R21, 0x4, R18 ;  /* 0x0000000415147825 */ /* 0x000fc800078e0212 */
[----:B------:R-:W-:Y:S01]  /*0d00*/  IMAD.MOV.U32 R2, RZ, RZ, RZ ;  /* 0x000000ffff027224 */ /* 0x000fe200078e00ff */
[----:B------:R0:W2:Y:S01]  /*0d10*/  @P2 LDG.E.EL R7, desc[UR6][R20.64] ;  /* 0x0000000614072981 */ /* 0x0000a2000c2e1900 */
[----:B------:R-:W-:Y:S01]  /*0d20*/  IMAD.WIDE R24, R25, 0x4, R18 ;  /* 0x0000000419187825 */ /* 0x000fe200078e0212 */
[----:B------:R-:W-:-:S04]  /*0d30*/  LOP3.LUT R37, R5, 0xc0, RZ, 0xfc, !PT ;  /* 0x000000c005257812 */ /* 0x000fc800078efcff */
[----:B------:R1:W2:Y:S01]  /*0d40*/  @P1 LDG.E.EL R2, desc[UR6][R24.64] ;  /* 0x0000000618021981 */ /* 0x0002a2000c2e1900 */
[----:B0-----:R-:W-:Y:S02]  /*0d50*/  LOP3.LUT R21, R5, 0xd0, RZ, 0xfc, !PT ;  /* 0x000000d005157812 */ /* 0x001fe400078efcff */
[----:B------:R-:W-:Y:S02]  /*0d60*/  P2R R16, PR, RZ, 0x8 ;  /* 0x00000008ff107803 */ /* 0x000fe40000000000 */
[C---:B-1----:R-:W-:Y:S02]  /*0d70*/  LEA.HI R24, R36.reuse, R21, RZ, 0x6 ;  /* 0x0000001524187211 */ /* 0x042fe400078f30ff */
[----:B------:R-:W-:Y:S02]  /*0d80*/  LEA.HI R23, R36, R37, RZ, 0x6 ;  /* 0x0000002524177211 */ /* 0x000fe400078f30ff */
[----:B------:R-:W-:Y:S02]  /*0d90*/  ISETP.LT.AND P3, PT, R37, 0x100, !P6 ;  /* 0x000001002500780c */ /* 0x000fe40007761270 */
[----:B------:R-:W-:-:S02]  /*0da0*/  P2R R26, PR, RZ, 0x10 ;  /* 0x00000010ff1a7803 */ /* 0x000fc40000000000 */
[----:B------:R-:W-:Y:S02]  /*0db0*/  SHF.R.S32.HI R37, RZ, 0x6, R24 ;  /* 0x00000006ff257819 */ /* 0x000fe40000011418 */
[----:B------:R-:W-:-:S03]  /*0dc0*/  ISETP.LT.AND P4, PT, R21, 0x100, !P6 ;  /* 0x000001001500780c */ /* 0x000fc60007781270 */
[----:B------:R-:W-:Y:S02]  /*0dd0*/  IMAD R20, R37, 0x3c1, R35 ;  /* 0x000003c125147824 */ /* 0x000fe400078e0223 */
[----:B------:R-:W-:Y:S02]  /*0de0*/  IMAD.MOV.U32 R37, RZ, RZ, RZ ;  /* 0x000000ffff257224 */ /* 0x000fe400078e00ff */
[----:B------:R-:W-:Y:S01]  /*0df0*/  IMAD.WIDE R20, R20, 0x4, R18 ;  /* 0x0000000414147825 */ /* 0x000fe200078e0212 */
[----:B------:R-:W-:Y:S01]  /*0e00*/  SHF.R.S32.HI R23, RZ, 0x6, R23 ;  /* 0x00000006ff177819 */ /* 0x000fe20000011417 */
[----:B------:R-:W0:Y:S01]  /*0e10*/  MUFU.RCP R4, R4 ;  /* 0x0000000400047308 */ /* 0x000e220000001000 */
[----:B------:R-:W-:-:S03]  /*0e20*/  LOP3.LUT R25, R5, 0xe0, RZ, 0xfc, !PT ;  /* 0x000000e005197812 */ /* 0x000fc600078efcff */
[----:B------:R1:W2:Y:S01]  /*0e30*/  @P4 LDG.E.EL R37, desc[UR6][R20.64] ;  /* 0x0000000614254981 */ /* 0x0002a2000c2e1900 */
[----:B------:R-:W-:Y:S01]  /*0e40*/  HFMA2.MMA R0, -RZ, RZ, 0, 0 ;  /* 0x00000000ff007435 */ /* 0x000fe200000001ff */
[----:B------:R-:W-:Y:S01]  /*0e50*/  IMAD R23, R23, 0x3c1, R35 ;  /* 0x000003c117177824 */ /* 0x000fe200078e0223 */
[----:B------:R-:W-:Y:S02]  /*0e60*/  LEA.HI R24, R36, R25, RZ, 0x6 ;  /* 0x0000001924187211 */ /* 0x000fe400078f30ff */
[----:B-1----:R-:W-:Y:S01]  /*0e70*/  LOP3.LUT R21, R5, 0xf0, RZ, 0xfc, !PT ;  /* 0x000000f005157812 */ /* 0x002fe200078efcff */
[----:B------:R-:W-:-:S03]  /*0e80*/  IMAD.WIDE R22, R23, 0x4, R18 ;  /* 0x0000000417167825 */ /* 0x000fc600078e0212 */
[----:B------:R-:W-:Y:S02]  /*0e90*/  LEA.HI R36, R36, R21, RZ, 0x6 ;  /* 0x0000001524247211 */ /* 0x000fe400078f30ff */
[----:B------:R-:W-:Y:S01]  /*0ea0*/  SHF.R.S32.HI R24, RZ, 0x6, R24 ;  /* 0x00000006ff187819 */ /* 0x000fe20000011418 */
[----:B------:R1:W2:Y:S01]  /*0eb0*/  @P3 LDG.E.EL R0, desc[UR6][R22.64] ;  /* 0x0000000616003981 */ /* 0x0002a2000c2e1900 */
[----:B------:R-:W-:Y:S02]  /*0ec0*/  SHF.R.S32.HI R36, RZ, 0x6, R36 ;  /* 0x00000006ff247819 */ /* 0x000fe40000011424 */
[----:B------:R-:W-:Y:S02]  /*0ed0*/  P2R R28, PR, RZ, 0x20 ;  /* 0x00000020ff1c7803 */ /* 0x000fe40000000000 */
[----:B------:R-:W-:Y:S02]  /*0ee0*/  ISETP.LT.AND P5, PT, R25, 0x100, !P6 ;  /* 0x000001001900780c */ /* 0x000fe400077a1270 */
[----:B------:R-:W-:Y:S01]  /*0ef0*/  ISETP.LT.AND P6, PT, R21, 0x100, !P6 ;  /* 0x000001001500780c */ /* 0x000fe200077c1270 */
[----:B------:R-:W-:-:S02]  /*0f00*/  IMAD R21, R36, 0x3c1, R35 ;  /* 0x000003c124157824 */ /* 0x000fc400078e0223 */
[--C-:B-1----:R-:W-:Y:S02]  /*0f10*/  IMAD R23, R24, 0x3c1, R35.reuse ;  /* 0x000003c118177824 */ /* 0x102fe400078e0223 */
[----:B------:R-:W-:Y:S02]  /*0f20*/  IMAD R35, R5, 0x3c1, R35 ;  /* 0x000003c105237824 */ /* 0x000fe400078e0223 */
[----:B0-----:R-:W-:Y:S01]  /*0f30*/  FMUL R5, R4, R3 ;  /* 0x0000000304057220 */ /* 0x001fe20000400000 */
[----:B------:R-:W-:Y:S01]  /*0f40*/  LOP3.LUT R4, R9, 0x200, RZ, 0xfc, !PT ;  /* 0x0000020009047812 */ /* 0x000fe200078efcff */
[----:B------:R-:W0:Y:S03]  /*0f50*/  LDC.64 R24, c[0x0][0x220] ;  /* 0x00008800ff187b82 */ /* 0x000e260000000a00 */
[----:B------:R-:W-:-:S04]  /*0f60*/  SHF.R.U32.HI R4, RZ, 0x2, R4 ;  /* 0x00000002ff047819 */ /* 0x000fc80000011604 */
[----:B------:R-:W-:-:S05]  /*0f70*/  LOP3.LUT R4, R4, 0xbc, RZ, 0xc0, !PT ;  /* 0x000000bc04047812 */ /* 0x000fca00078ec0ff */
[----:B------:R-:W-:-:S04]  /*0f80*/  VIADD R4, R4, UR4 ;  /* 0x0000000404047c36 */ /* 0x000fc80008000000 */
[----:B------:R-:W-:Y:S02]  /*0f90*/  IMAD R4, R9, 0x4, R4 ;  /* 0x0000000409047824 */ /* 0x000fe400078e0204 */
[----:B------:R-:W-:-:S04]  /*0fa0*/  IMAD.WIDE R22, R23, 0x4, R18 ;  /* 0x0000000417167825 */ /* 0x000fc800078e0212 */
[----:B------:R-:W-:Y:S02]  /*0fb0*/  IMAD.WIDE R18, R21, 0x4, R18 ;  /* 0x0000000415127825 */ /* 0x000fe400078e0212 */
[----:B------:R-:W1:Y:S01]  /*0fc0*/  LDS R21, [R4+0x800] ;  /* 0x0008000004157984 */ /* 0x000e620000000800 */
[----:B----4-:R-:W4:Y:S01]  /*0fd0*/  MUFU.SQRT R31, R31 ;  /* 0x0000001f001f7308 */ /* 0x010f220000002000 */
[----:B------:R-:W-:Y:S02]  /*0fe0*/  IMAD.MOV.U32 R20, RZ, RZ, RZ ;  /* 0x000000ffff147224 */ /* 0x000fe400078e00ff */
[----:B------:R-:W-:-:S04]  /*0ff0*/  IMAD.MOV.U32 R3, RZ, RZ, RZ ;  /* 0x000000ffff037224 */ /* 0x000fc800078e00ff */
[----:B------:R0:W2:Y:S04]  /*1000*/  @P5 LDG.E.EL R20, desc[UR6][R22.64] ;  /* 0x0000000616145981 */ /* 0x0000a8000c2e1900 */
[----:B------:R0:W2:Y:S01]  /*1010*/  @P6 LDG.E.EL R3, desc[UR6][R18.64] ;  /* 0x0000000612036981 */ /* 0x0000a2000c2e1900 */
[----:B----4-:R-:W-:Y:S01]  /*1020*/  FADD R36, R31, 1.00000001335143196e-10 ;  /* 0x2edbe6ff1f247421 */ /* 0x010fe20000000000 */
[----:B0-----:R-:W-:Y:S01]  /*1030*/  IMAD.WIDE R22, R35, 0x4, R24 ;  /* 0x0000000423167825 */ /* 0x001fe200078e0218 */
[----:B------:R-:W-:-:S04]  /*1040*/  LOP3.LUT R18, R9, 0x300, RZ, 0xfc, !PT ;  /* 0x0000030009127812 */ /* 0x000fc800078efcff */
[----:B------:R0:W-:Y:S01]  /*1050*/  @P0 STG.E desc[UR6][R22.64], R5 ;  /* 0x0000000516000986 */ /* 0x0001e2000c101906 */
[----:B------:R-:W-:Y:S02]  /*1060*/  FSETP.GT.AND P0, PT, R36, 8.50705917302346158658e+37, PT ;  /* 0x7e8000002400780b */ /* 0x000fe40003f04000 */
[----:B------:R-:W-:Y:S01]  /*1070*/  SHF.R.U32.HI R18, RZ, 0x2, R18 ;  /* 0x00000002ff127819 */ /* 0x000fe20000011612 */
[----:B------:R-:W4:Y:S03]  /*1080*/  MUFU.RCP R34, R34 ;  /* 0x0000002200227308 */ /* 0x000f260000001000 */
[----:B------:R-:W-:-:S05]  /*1090*/  LOP3.LUT R18, R18, 0xfc, RZ, 0xc0, !PT ;  /* 0x000000fc12127812 */ /* 0x000fca00078ec0ff */
[----:B-----5:R-:W5:Y:S01]  /*10a0*/  MUFU.SQRT R29, R29 ;  /* 0x0000001d001d7308 */ /* 0x020f620000002000 */
[----:B------:R-:W-:Y:S02]  /*10b0*/  VIADD R18, R18, UR4 ;  /* 0x0000000412127c36 */ /* 0x000fe40008000000 */
[----:B------:R-:W-:Y:S01]  /*10c0*/  @P0 FMUL R36, R36, 0.25 ;  /* 0x3e80000024240820 */ /* 0x000fe20000400000 */
[----:B-1----:R-:W-:Y:S01]  /*10d0*/  @P0 FMUL R21, R21, 0.25 ;  /* 0x3e80000015150820 */ /* 0x002fe20000400000 */
[----:B0-----:R-:W-:Y:S01]  /*10e0*/  IMAD R22, R9, 0x4, R18 ;  /* 0x0000000409167824 */ /* 0x001fe200078e0212 */
[----:B------:R-:W-:Y:S01]  /*10f0*/  ISETP.NE.AND P0, PT, R32, RZ, PT ;  /* 0x000000ff2000720c */ /* 0x000fe20003f05270 */
[----:B------:R-:W-:Y:S02]  /*1100*/  VIADD R5, R35, 0x3c10 ;  /* 0x00003c1023057836 */ /* 0x000fe40000000000 */
[----:B------:R-:W0:Y:S01]  /*1110*/  MUFU.RCP R36, R36 ;  /* 0x0000002400247308 */ /* 0x000e220000001000 */
[----:B------:R1:W3:Y:S01]  /*1120*/  LDS R18, [R22+0xc00] ;  /* 0x000c000016127984 */ /* 0x0002e20000000800 */
[----:B----4-:R-:W-:Y:S01]  /*1130*/  FMUL R33, R34, R33 ;  /* 0x0000002122217220 */ /* 0x010fe20000400000 */
[----:B------:R-:W-:-:S04]  /*1140*/  IMAD.WIDE R4, R5, 0x4, R24 ;  /* 0x0000000405047825 */ /* 0x000fc800078e0218 */
[----:B-----5:R-:W-:-:S03]  /*1150*/  FADD R19, R29, 1.00000001335143196e-10 ;  /* 0x2edbe6ff1d137421 */ /* 0x020fc60000000000 */
[----:B------:R4:W-:Y:S02]  /*1160*/  @P0 STG.E desc[UR6][R4.64], R33 ;  /* 0x0000002104000986 */ /* 0x0009e4000c101906 */
[----:B------:R-:W-:Y:S01]  /*1170*/  FSETP.GT.AND P0, PT, R19, 8.50705917302346158658e+37, PT ;  /* 0x7e8000001300780b */ /* 0x000fe20003f04000 */
[----:B0-----:R-:W-:Y:S01]  /*1180*/  FMUL R31, R36, R21 ;  /* 0x00000015241f7220 */ /* 0x001fe20000400000 */
[----:B------:R-:W-:-:S04]  /*1190*/  LOP3.LUT R21, R9, 0x400, RZ, 0xfc, !PT ;  /* 0x0000040009157812 */ /* 0x000fc800078efcff */
[----:B------:R-:W-:-:S07]  /*11a0*/  SHF.R.U32.HI R21, RZ, 0x2, R21 ;  /* 0x00000002ff157819 */ /* 0x000fce0000011615 */
[----:B------:R-:W-:Y:S01]  /*11b0*/  @P0 FMUL R19, R19, 0.25 ;  /* 0x3e80000013130820 */ /* 0x000fe20000400000 */
[----:B------:R-:W-:-:S05]  /*11c0*/  LOP3.LUT R21, R21, 0x13c, RZ, 0xc0, !PT ;  /* 0x0000013c15157812 */ /* 0x000fca00078ec0ff */
[----:B------:R-:W0:Y:S01]  /*11d0*/  MUFU.RCP R19, R19 ;  /* 0x0000001300137308 */ /* 0x000e220000001000 */
[----:B-1----:R-:W-:-:S04]  /*11e0*/  VIADD R22, R21, UR4 ;  /* 0x0000000415167c36 */ /* 0x002fc80008000000 */
[----:B------:R-:W-:-:S05]  /*11f0*/  IMAD R23, R9, 0x4, R22 ;  /* 0x0000000409177824 */ /* 0x000fca00078e0216 */
[----:B------:R1:W5:Y:S01]  /*1200*/  LDS R21, [R23+0x1000] ;  /* 0x0010000017157984 */ /* 0x0003620000000800 */
[----:B---3--:R-:W-:Y:S01]  /*1210*/  @P0 FMUL R18, R18, 0.25 ;  /* 0x3e80000012120820 */ /* 0x008fe20000400000 */
[----:B------:R-:W3:Y:S03]  /*1220*/  MUFU.SQRT R27, R27 ;  /* 0x0000001b001b7308 */ /* 0x000ee60000002000 */
[----:B0-----:R-:W-:Y:S01]  /*1230*/  FMUL R29, R19, R18 ;  /* 0x00000012131d7220 */ /* 0x001fe20000400000 */
[----:B------:R-:W-:-:S04]  /*1240*/  LOP3.LUT R18, R9, 0x500, RZ, 0xfc, !PT ;  /* 0x0000050009127812 */ /* 0x000fc800078efcff */
[----:B------:R-:W-:Y:S02]  /*1250*/  SHF.R.U32.HI R18, RZ, 0x2, R18 ;  /* 0x00000002ff127819 */ /* 0x000fe40000011612 */
[----:B------:R-:W-:Y:S02]  /*1260*/  ISETP.NE.AND P0, PT, R30, RZ, PT ;  /* 0x000000ff1e00720c */ /* 0x000fe40003f05270 */
[----:B------:R-:W-:Y:S01]  /*1270*/  LOP3.LUT R18, R18, 0x17c, RZ, 0xc0, !PT ;  /* 0x0000017c12127812 */ /* 0x000fe200078ec0ff */
[----:B----4-:R-:W-:-:S04]  /*1280*/  VIADD R5, R35, 0x7820 ;  /* 0x0000782023057836 */ /* 0x010fc80000000000 */
[----:B------:R-:W-:Y:S02]  /*1290*/  VIADD R18, R18, UR4 ;  /* 0x0000000412127c36 */ /* 0x000fe40008000000 */
[----:B---3--:R-:W-:Y:S01]  /*12a0*/  FADD R22, R27, 1.00000001335143196e-10 ;  /* 0x2edbe6ff1b167421 */ /* 0x008fe20000000000 */
[----:B------:R-:W-:-:S04]  /*12b0*/  IMAD.WIDE R4, R5, 0x4, R24 ;  /* 0x0000000405047825 */ /* 0x000fc800078e0218 */
[----:B-1----:R-:W-:Y:S01]  /*12c0*/  IMAD R23, R9, 0x4, R18 ;  /* 0x0000000409177824 */ /* 0x002fe200078e0212 */
[----:B------:R0:W-:Y:S01]  /*12d0*/  @P0 STG.E desc[UR6][R4.64], R31 ;  /* 0x0000001f04000986 */ /* 0x0001e2000c101906 */
[----:B------:R-:W-:-:S03]  /*12e0*/  FSETP.GT.AND P0, PT, R22, 8.50705917302346158658e+37, PT ;  /* 0x7e8000001600780b */ /* 0x000fc60003f04000 */
[----:B------:R-:W1:Y:S01]  /*12f0*/  LDS R18, [R23+0x1400] ;  /* 0x0014000017127984 */ /* 0x000e620000000800 */
[----:B------:R-:W3:Y:S09]  /*1300*/  MUFU.SQRT R17, R17 ;  /* 0x0000001100117308 */ /* 0x000ef20000002000 */
[----:B------:R-:W-:Y:S01]  /*1310*/  @P0 FMUL R22, R22, 0.25 ;  /* 0x3e80000016160820 */ /* 0x000fe20000400000 */
[----:B-----5:R-:W-:Y:S01]  /*1320*/  @P0 FMUL R21, R21, 0.25 ;  /* 0x3e80000015150820 */ /* 0x020fe20000400000 */
[----:B------:R-:W-:-:S02]  /*1330*/  ISETP.NE.AND P0, PT, R28, RZ, PT ;  /* 0x000000ff1c00720c */ /* 0x000fc40003f05270 */
[----:B0-----:R-:W-:Y:S01]  /*1340*/  IADD3 R5, R35, 0xb430, RZ ;  /* 0x0000b43023057810 */ /* 0x001fe20007ffe0ff */
[----:B---3--:R-:W-:-:S04]  /*1350*/  FADD R27, R17, 1.00000001335143196e-10 ;  /* 0x2edbe6ff111b7421 */ /* 0x008fc80000000000 */
[----:B------:R-:W-:Y:S01]  /*1360*/  IMAD.WIDE R4, R5, 0x4, R24 ;  /* 0x0000000405047825 */ /* 0x000fe200078e0218 */
[----:B------:R-:W-:-:S05]  /*1370*/  LOP3.LUT R19, R9, 0x600, RZ, 0xfc, !PT ;  /* 0x0000060009137812 */ /* 0x000fca00078efcff */
[----:B------:R0:W-:Y:S01]  /*1380*/  @P0 STG.E desc[UR6][R4.64], R29 ;  /* 0x0000001d04000986 */ /* 0x0001e2000c101906 */
[----:B------:R-:W-:Y:S02]  /*1390*/  FSETP.GT.AND P0, PT, R27, 8.50705917302346158658e+37, PT ;  /* 0x7e8000001b00780b */ /* 0x000fe40003f04000 */
[----:B------:R-:W-:-:S04]  /*13a0*/  SHF.R.U32.HI R19, RZ, 0x2, R19 ;  /* 0x00000002ff137819 */ /* 0x000fc80000011613 */
[----:B------:R-:W-:-:S07]  /*13b0*/  LOP3.LUT R19, R19, 0x1bc, RZ, 0xc0, !PT ;  /* 0x000001bc13137812 */ /* 0x000fce00078ec0ff */
[----:B------:R-:W-:Y:S01]  /*13c0*/  @P0 FMUL R27, R27, 0.25 ;  /* 0x3e8000001b1b0820 */ /* 0x000fe20000400000 */
[----:B-1----:R-:W-:Y:S01]  /*13d0*/  @P0 FMUL R18, R18, 0.25 ;  /* 0x3e80000012120820 */ /* 0x002fe20000400000 */
[----:B------:R-:W-:Y:S01]  /*13e0*/  ISETP.NE.AND P0, PT, R26, RZ, PT ;  /* 0x000000ff1a00720c */ /* 0x000fe20003f05270 */
[----:B------:R-:W-:-:S04]  /*13f0*/  VIADD R26, R19, UR4 ;  /* 0x00000004131a7c36 */ /* 0x000fc80008000000 */
[----:B------:R-:W-:-:S05]  /*1400*/  IMAD R26, R9, 0x4, R26 ;  /* 0x00000004091a7824 */ /* 0x000fca00078e021a */
[----:B------:R-:W1:Y:S01]  /*1410*/  LDS R17, [R26+0x1800] ;  /* 0x001800001a117984 */ /* 0x000e620000000800 */
[----:B------:R-:W3:Y:S08]  /*1420*/  MUFU.RCP R22, R22 ;  /* 0x0000001600167308 */ /* 0x000ef00000001000 */
[----:B------:R-:W4:Y:S01]  /*1430*/  MUFU.SQRT R15, R15 ;  /* 0x0000000f000f7308 */ /* 0x000f220000002000 */
[----:B0-----:R-:W-:-:S04]  /*1440*/  VIADD R5, R35, 0xf040 ;  /* 0x0000f04023057836 */ /* 0x001fc80000000000 */
[----:B------:R-:W-:-:S04]  /*1450*/  IMAD.WIDE R4, R5, 0x4, R24 ;  /* 0x0000000405047825 */ /* 0x000fc800078e0218 */
[----:B---3--:R-:W-:Y:S01]  /*1460*/  FMUL R21, R22, R21 ;  /* 0x0000001516157220 */ /* 0x008fe20000400000 */
[----:B----4-:R-:W-:-:S04]  /*1470*/  FADD R19, R15, 1.00000001335143196e-10 ;  /* 0x2edbe6ff0f137421 */ /* 0x010fc80000000000 */
[----:B------:R0:W-:Y:S01]  /*1480*/  @P0 STG.E desc[UR6][R4.64], R21 ;  /* 0x0000001504000986 */ /* 0x0001e2000c101906 */
[----:B------:R-:W-:-:S13]  /*1490*/  FSETP.GT.AND P0, PT, R19, 8.50705917302346158658e+37, PT ;  /* 0x7e8000001300780b */ /* 0x000fda0003f04000 */
[----:B------:R-:W-:Y:S01]  /*14a0*/  @P0 FMUL R19, R19, 0.25 ;  /* 0x3e80000013130820 */ /* 0x000fe20000400000 */
[----:B-1----:R-:W-:Y:S01]  /*14b0*/  @P0 FMUL R17, R17, 0.25 ;  /* 0x3e80000011110820 */ /* 0x002fe20000400000 */
[----:B------:R-:W-:Y:S02]  /*14c0*/  ISETP.NE.AND P0, PT, R16, RZ, PT ;  /* 0x000000ff1000720c */ /* 0x000fe40003f05270 */
[----:B------:R-:W-:-:S04]  /*14d0*/  LOP3.LUT R16, R9, 0x700, RZ, 0xfc, !PT ;  /* 0x0000070009107812 */ /* 0x000fc800078efcff */
[----:B------:R-:W-:-:S04]  /*14e0*/  SHF.R.U32.HI R16, RZ, 0x2, R16 ;  /* 0x00000002ff107819 */ /* 0x000fc80000011610 */
[----:B------:R-:W-:-:S05]  /*14f0*/  LOP3.LUT R16, R16, 0x1fc, RZ, 0xc0, !PT ;  /* 0x000001fc10107812 */ /* 0x000fca00078ec0ff */
        /* <DEDUP_REMOVED lines=14> */
[----:B------:R-:W-:Y:S01]  /*15e0*/  LOP3.LUT R14, R9, 0x800, RZ, 0xfc, !PT ;  /* 0x00000800090e7812 */ /* 0x000fe200078efcff */
[----:B0-----:R-:W0:Y:S03]  /*15f0*/  MUFU.RCP R4, R19 ;  /* 0x0000001300047308 */ /* 0x001e260000001000 */
[----:B------:R-:W-:-:S04]  /*1600*/  SHF.R.U32.HI R14, RZ, 0x2, R14 ;  /* 0x00000002ff0e7819 */ /* 0x000fc8000001160e */
[----:B------:R-:W-:-:S05]  /*1610*/  LOP3.LUT R14, R14, 0x23c, RZ, 0xc0, !PT ;  /* 0x0000023c0e0e7812 */ /* 0x000fca00078ec0ff */
[----:B------:R-:W-:Y:S02]  /*1620*/  VIADD R14, R14, UR4 ;  /* 0x000000040e0e7c36 */ /* 0x000fe40008000000 */
[----:B------:R-:W-:Y:S02]  /*1630*/  VIADD R5, R35, 0x16860 ;  /* 0x0001686023057836 */ /* 0x000fe40000000000 */
[----:B------:R-:W-:Y:S02]  /*1640*/  IMAD R14, R9, 0x4, R14 ;  /* 0x00000004090e7824 */ /* 0x000fe400078e020e */
[----:B0-----:R-:W-:Y:S01]  /*1650*/  FMUL R21, R4, R17 ;  /* 0x0000001104157220 */ /* 0x001fe20000400000 */
[----:B------:R-:W-:Y:S02]  /*1660*/  IMAD.WIDE R4, R5, 0x4, R24 ;  /* 0x0000000405047825 */ /* 0x000fe400078e0218 */
[----:B------:R-:W0:Y:S01]  /*1670*/  LDS R16, [R14+0x2000] ;  /* 0x002000000e107984 */ /* 0x000e220000000800 */
[----:B--2---:R-:W1:Y:S03]  /*1680*/  MUFU.SQRT R11, R11 ;  /* 0x0000000b000b7308 */ /* 0x004e660000002000 */
[----:B------:R2:W-:Y:S02]  /*1690*/  @P0 STG.E desc[UR6][R4.64], R21 ;  /* 0x0000001504000986 */ /* 0x0005e4000c101906 */
[----:B--2---:R-:W-:-:S04]  /*16a0*/  LOP3.LUT R4, R9, 0x900, RZ, 0xfc, !PT ;  /* 0x0000090009047812 */ /* 0x004fc800078efcff */
[----:B------:R-:W-:-:S04]  /*16b0*/  SHF.R.U32.HI R4, RZ, 0x2, R4 ;  /* 0x00000002ff047819 */ /* 0x000fc80000011604 */
[----:B------:R-:W-:Y:S01]  /*16c0*/  LOP3.LUT R4, R4, 0x27c, RZ, 0xc0, !PT ;  /* 0x0000027c04047812 */ /* 0x000fe200078ec0ff */
[----:B-1----:R-:W-:-:S04]  /*16d0*/  FADD R17, R11, 1.00000001335143196e-10 ;  /* 0x2edbe6ff0b117421 */ /* 0x002fc80000000000 */
[----:B------:R-:W-:-:S04]  /*16e0*/  VIADD R4, R4, UR4 ;  /* 0x0000000404047c36 */ /* 0x000fc80008000000 */
[----:B------:R-:W-:Y:S01]  /*16f0*/  IMAD R11, R9, 0x4, R4 ;  /* 0x00000004090b7824 */ /* 0x000fe200078e0204 */
[----:B------:R-:W-:-:S04]  /*1700*/  FSETP.GT.AND P0, PT, R17, 8.50705917302346158658e+37, PT ;  /* 0x7e8000001100780b */ /* 0x000fc80003f04000 */
[----:B------:R-:W1:Y:S01]  /*1710*/  LDS R4, [R11+0x2400] ;  /* 0x002400000b047984 */ /* 0x000e620000000800 */
[----:B------:R-:W2:Y:S08]  /*1720*/  MUFU.RCP R18, R18 ;  /* 0x0000001200127308 */ /* 0x000eb00000001000 */
[----:B------:R-:W3:Y:S01]  /*1730*/  MUFU.SQRT R6, R6 ;  /* 0x0000000600067308 */ /* 0x000ee20000002000 */
[----:B------:R-:W-:Y:S01]  /*1740*/  @P0 FMUL R17, R17, 0.25 ;  /* 0x3e80000011110820 */ /* 0x000fe20000400000 */
[----:B0-----:R-:W-:Y:S01]  /*1750*/  @P0 FMUL R16, R16, 0.25 ;  /* 0x3e80000010100820 */ /* 0x001fe20000400000 */
[----:B------:R-:W-:-:S02]  /*1760*/  ISETP.NE.AND P0, PT, R12, RZ, PT ;  /* 0x000000ff0c00720c */ /* 0x000fc40003f05270 */
[----:B------:R-:W-:Y:S01]  /*1770*/  IADD3 R13, R35, 0x1a470, RZ ;  /* 0x0001a470230d7810 */ /* 0x000fe20007ffe0ff */
[----:B--2---:R-:W-:-:S04]  /*1780*/  FMUL R15, R18, R15 ;  /* 0x0000000f120f7220 */ /* 0x004fc80000400000 */
[----:B------:R-:W-:-:S04]  /*1790*/  IMAD.WIDE R12, R13, 0x4, R24 ;  /* 0x000000040d0c7825 */ /* 0x000fc800078e0218 */
[----:B---3--:R-:W-:Y:S02]  /*17a0*/  FADD R5, R6, 1.00000001335143196e-10 ;  /* 0x2edbe6ff06057421 */ /* 0x008fe40000000000 */
[----:B------:R0:W-:Y:S03]  /*17b0*/  @P0 STG.E desc[UR6][R12.64], R15 ;  /* 0x0000000f0c000986 */ /* 0x0001e6000c101906 */
[----:B------:R-:W-:Y:S01]  /*17c0*/  FSETP.GT.AND P0, PT, R5, 8.50705917302346158658e+37, PT ;  /* 0x7e8000000500780b */ /* 0x000fe20003f04000 */
[----:B------:R-:W2:-:S12]  /*17d0*/  MUFU.RCP R17, R17 ;  /* 0x0000001100117308 */ /* 0x000e980000001000 */
[----:B------:R-:W-:Y:S01]  /*17e0*/  @P0 FMUL R5, R5, 0.25 ;  /* 0x3e80000005050820 */ /* 0x000fe20000400000 */
[----:B-1----:R-:W-:Y:S01]  /*17f0*/  @P0 FMUL R4, R4, 0.25 ;  /* 0x3e80000004040820 */ /* 0x002fe20000400000 */
[----:B------:R-:W-:Y:S02]  /*1800*/  ISETP.NE.AND P0, PT, R10, RZ, PT ;  /* 0x000000ff0a00720c */ /* 0x000fe40003f05270 */
[----:B------:R-:W-:Y:S01]  /*1810*/  LOP3.LUT R10, R9, 0xa00, RZ, 0xfc, !PT ;  /* 0x00000a00090a7812 */ /* 0x000fe200078efcff */
[----:B0-----:R-:W-:-:S03]  /*1820*/  VIADD R13, R35, 0x1e080 ;  /* 0x0001e080230d7836 */ /* 0x001fc60000000000 */
[----:B------:R-:W-:Y:S01]  /*1830*/  SHF.R.U32.HI R10, RZ, 0x2, R10 ;  /* 0x00000002ff0a7819 */ /* 0x000fe2000001160a */
[----:B--2---:R-:W-:Y:S01]  /*1840*/  FMUL R15, R17, R16 ;  /* 0x00000010110f7220 */ /* 0x004fe20000400000 */
[----:B------:R-:W-:Y:S02]  /*1850*/  IMAD.WIDE R12, R13, 0x4, R24 ;  /* 0x000000040d0c7825 */ /* 0x000fe400078e0218 */
[----:B------:R-:W-:-:S03]  /*1860*/  LOP3.LUT R10, R10, 0x2bc, RZ, 0xc0, !PT ;  /* 0x000002bc0a0a7812 */ /* 0x000fc600078ec0ff */
[----:B------:R0:W-:Y:S02]  /*1870*/  @P0 STG.E desc[UR6][R12.64], R15 ;  /* 0x0000000f0c000986 */ /* 0x0001e4000c101906 */
[----:B------:R-:W-:-:S04]  /*1880*/  VIADD R10, R10, UR4 ;  /* 0x000000040a0a7c36 */ /* 0x000fc80008000000 */
[----:B------:R-:W-:-:S05]  /*1890*/  IMAD R11, R9, 0x4, R10 ;  /* 0x00000004090b7824 */ /* 0x000fca00078e020a */
[----:B------:R-:W1:Y:S01]  /*18a0*/  LDS R6, [R11+0x2800] ;  /* 0x002800000b067984 */ /* 0x000e620000000800 */
[----:B0-----:R-:W-:-:S04]  /*18b0*/  LOP3.LUT R12, R9, 0xb00, RZ, 0xfc, !PT ;  /* 0x00000b00090c7812 */ /* 0x001fc800078efcff */
[----:B------:R-:W-:-:S04]  /*18c0*/  SHF.R.U32.HI R12, RZ, 0x2, R12 ;  /* 0x00000002ff0c7819 */ /* 0x000fc8000001160c */
[----:B------:R-:W-:Y:S01]  /*18d0*/  LOP3.LUT R12, R12, 0x2fc, RZ, 0xc0, !PT ;  /* 0x000002fc0c0c7812 */ /* 0x000fe200078ec0ff */
[----:B------:R-:W0:Y:S01]  /*18e0*/  MUFU.SQRT R2, R2 ;  /* 0x0000000200027308 */ /* 0x000e220000002000 */
[----:B------:R-:W-:-:S03]  /*18f0*/  LOP3.LUT R13, R9, 0xc00, RZ, 0xfc, !PT ;  /* 0x00000c00090d7812 */ /* 0x000fc600078efcff */
[----:B------:R-:W-:Y:S01]  /*1900*/  VIADD R12, R12, UR4 ;  /* 0x000000040c0c7c36 */ /* 0x000fe20008000000 */
[----:B------:R-:W-:-:S03]  /*1910*/  SHF.R.U32.HI R13, RZ, 0x2, R13 ;  /* 0x00000002ff0d7819 */ /* 0x000fc6000001160d */
[----:B------:R-:W-:Y:S01]  /*1920*/  IMAD R12, R9, 0x4, R12 ;  /* 0x00000004090c7824 */ /* 0x000fe200078e020c */
[----:B------:R-:W-:-:S04]  /*1930*/  LOP3.LUT R13, R13, 0x33c, RZ, 0xc0, !PT ;  /* 0x0000033c0d0d7812 */ /* 0x000fc800078ec0ff */
[----:B------:R-:W2:Y:S01]  /*1940*/  LDS R11, [R12+0x2c00] ;  /* 0x002c00000c0b7984 */ /* 0x000ea20000000800 */
[----:B------:R-:W-:Y:S01]  /*1950*/  VIADD R14, R13, UR4 ;  /* 0x000000040d0e7c36 */ /* 0x000fe20008000000 */
[C---:B------:R-:W-:Y:S01]  /*1960*/  LOP3.LUT R13, R9.reuse, 0xd00, RZ, 0xfc, !PT ;  /* 0x00000d00090d7812 */ /* 0x040fe200078efcff */
[----:B------:R-:W3:Y:S01]  /*1970*/  MUFU.SQRT R7, R7 ;  /* 0x0000000700077308 */ /* 0x000ee20000002000 */
[----:B0-----:R-:W-:Y:S01]  /*1980*/  FADD R10, R2, 1.00000001335143196e-10 ;  /* 0x2edbe6ff020a7421 */ /* 0x001fe20000000000 */
[----:B------:R-:W-:Y:S01]  /*1990*/  IMAD R14, R9, 0x4, R14 ;  /* 0x00000004090e7824 */ /* 0x000fe200078e020e */
[----:B------:R-:W-:-:S03]  /*19a0*/  SHF.R.U32.HI R13, RZ, 0x2, R13 ;  /* 0x00000002ff0d7819 */ /* 0x000fc6000001160d */
[C---:B------:R-:W-:Y:S01]  /*19b0*/  FSETP.GT.AND P0, PT, R10.reuse, 8.50705917302346158658e+37, PT ;  /* 0x7e8000000a00780b */ /* 0x040fe20003f04000 */
[----:B------:R0:W4:Y:S01]  /*19c0*/  LDS R12, [R14+0x3000] ;  /* 0x003000000e0c7984 */ /* 0x0001220000000800 */
[----:B------:R-:W-:Y:S01]  /*19d0*/  LOP3.LUT R13, R13, 0x37c, RZ, 0xc0, !PT ;  /* 0x0000037c0d0d7812 */ /* 0x000fe200078ec0ff */
[----:B------:R-:W5:Y:S04]  /*19e0*/  MUFU.SQRT R0, R0 ;  /* 0x0000000000007308 */ /* 0x000f680000002000 */
[----:B------:R-:W-:Y:S01]  /*19f0*/  VIADD R16, R13, UR4 ;  /* 0x000000040d107c36 */ /* 0x000fe20008000000 */
[----:B0-----:R-:W-:Y:S01]  /*1a00*/  LOP3.LUT R14, R9, 0xe00, RZ, 0xfc, !PT ;  /* 0x00000e00090e7812 */ /* 0x001fe200078efcff */
[----:B---3--:R-:W-:Y:S02]  /*1a10*/  FADD R2, R7, 1.00000001335143196e-10 ;  /* 0x2edbe6ff07027421 */ /* 0x008fe40000000000 */
[C---:B------:R-:W-:Y:S01]  /*1a20*/  IMAD R16, R9.reuse, 0x4, R16 ;  /* 0x0000000409107824 */ /* 0x040fe200078e0210 */
[----:B------:R-:W-:Y:S01]  /*1a30*/  SHF.R.U32.HI R14, RZ, 0x2, R14 ;  /* 0x00000002ff0e7819 */ /* 0x000fe2000001160e */
[----:B------:R-:W-:Y:S01]  /*1a40*/  @P0 FMUL R10, R10, 0.25 ;  /* 0x3e8000000a0a0820 */ /* 0x000fe20000400000 */
[----:B-1----:R-:W-:Y:S01]  /*1a50*/  @P0 FMUL R6, R6, 0.25 ;  /* 0x3e80000006060820 */ /* 0x002fe20000400000 */
[----:B------:R-:W-:Y:S01]  /*1a60*/  FSETP.GT.AND P0, PT, R2, 8.50705917302346158658e+37, PT ;  /* 0x7e8000000200780b */ /* 0x000fe20003f04000 */
[----:B------:R0:W1:Y:S01]  /*1a70*/  LDS R13, [R16+0x3400] ;  /* 0x00340000100d7984 */ /* 0x0000620000000800 */
[----:B------:R-:W-:Y:S01]  /*1a80*/  LOP3.LUT R14, R14, 0x3bc, RZ, 0xc0, !PT ;  /* 0x000003bc0e0e7812 */ /* 0x000fe200078ec0ff */
[----:B------:R-:W3:Y:S03]  /*1a90*/  MUFU.SQRT R37, R37 ;  /* 0x0000002500257308 */ /* 0x000ee60000002000 */
[----:B------:R-:W-:Y:S01]  /*1aa0*/  IADD3 R14, R14, UR4, RZ ;  /* 0x000000040e0e7c10 */ /* 0x000fe2000fffe0ff */
[----:B-----5:R-:W-:Y:S01]  /*1ab0*/  FADD R7, R0, 1.00000001335143196e-10 ;  /* 0x2edbe6ff00077421 */ /* 0x020fe20000000000 */
[----:B0-----:R-:W-:-:S03]  /*1ac0*/  LOP3.LUT R16, R9, 0xf00, RZ, 0xfc, !PT ;  /* 0x00000f0009107812 */ /* 0x001fc600078efcff */
[----:B------:R-:W-:Y:S02]  /*1ad0*/  IMAD R15, R9, 0x4, R14 ;  /* 0x00000004090f7824 */ /* 0x000fe400078e020e */
[----:B------:R-:W-:Y:S01]  /*1ae0*/  @P0 FMUL R2, R2, 0.25 ;  /* 0x3e80000002020820 */ /* 0x000fe20000400000 */
[----:B------:R-:W-:Y:S01]  /*1af0*/  SHF.R.U32.HI R16, RZ, 0x2, R16 ;  /* 0x00000002ff107819 */ /* 0x000fe20000011610 */
[----:B--2---:R-:W-:Y:S01]  /*1b00*/  @P0 FMUL R11, R11, 0.25 ;  /* 0x3e8000000b0b0820 */ /* 0x004fe20000400000 */
[----:B------:R-:W-:Y:S01]  /*1b10*/  FSETP.GT.AND P0, PT, R7, 8.50705917302346158658e+37, PT ;  /* 0x7e8000000700780b */ /* 0x000fe20003f04000 */
[----:B------:R0:W2:Y:S01]  /*1b20*/  LDS R14, [R15+0x3800] ;  /* 0x003800000f0e7984 */ /* 0x0000a20000000800 */
[----:B------:R-:W-:Y:S01]  /*1b30*/  LOP3.LUT R16, R16, 0x3fc, RZ, 0xc0, !PT ;  /* 0x000003fc10107812 */ /* 0x000fe200078ec0ff */
[----:B------:R-:W5:Y:S01]  /*1b40*/  MUFU.SQRT R20, R20 ;  /* 0x0000001400147308 */ /* 0x000f620000002000 */
[----:B---3--:R-:W-:-:S03]  /*1b50*/  FADD R0, R37, 1.00000001335143196e-10 ;  /* 0x2edbe6ff25007421 */ /* 0x008fc60000000000 */
[----:B------:R-:W-:-:S04]  /*1b60*/  VIADD R16, R16, UR4 ;  /* 0x0000000410107c36 */ /* 0x000fc80008000000 */
[----:B------:R-:W-:Y:S02]  /*1b70*/  IMAD R16, R9, 0x4, R16 ;  /* 0x0000000409107824 */ /* 0x000fe400078e0210 */
[----:B------:R-:W-:Y:S01]  /*1b80*/  @P0 FMUL R7, R7, 0.25 ;  /* 0x3e80000007070820 */ /* 0x000fe20000400000 */
[----:B----4-:R-:W-:Y:S01]  /*1b90*/  @P0 FMUL R12, R12, 0.25 ;  /* 0x3e8000000c0c0820 */ /* 0x010fe20000400000 */
[----:B------:R-:W-:Y:S01]  /*1ba0*/  FSETP.GT.AND P0, PT, R0, 8.50705917302346158658e+37, PT ;  /* 0x7e8000000000780b */ /* 0x000fe20003f04000 */
[----:B------:R-:W3:Y:S01]  /*1bb0*/  LDS R9, [R16+0x3c00] ;  /* 0x003c000010097984 */ /* 0x000ee20000000800 */
[----:B------:R-:W0:Y:S01]  /*1bc0*/  MUFU.SQRT R3, R3 ;  /* 0x0000000300037308 */ /* 0x000e220000002000 */
[----:B-----5:R-:W-:-:S10]  /*1bd0*/  FADD R17, R20, 1.00000001335143196e-10 ;  /* 0x2edbe6ff14117421 */ /* 0x020fd40000000000 */
[----:B------:R-:W-:Y:S01]  /*1be0*/  @P0 FMUL R0, R0, 0.25 ;  /* 0x3e80000000000820 */ /* 0x000fe20000400000 */
[----:B-1----:R-:W-:Y:S01]  /*1bf0*/  @P0 FMUL R13, R13, 0.25 ;  /* 0x3e8000000d0d0820 */ /* 0x002fe20000400000 */
[----:B------:R-:W-:Y:S01]  /*1c00*/  FSETP.GT.AND P0, PT, R17, 8.50705917302346158658e+37, PT ;  /* 0x7e8000001100780b */ /* 0x000fe20003f04000 */
[----:B0-----:R-:W-:-:S12]  /*1c10*/  FADD R15, R3, 1.00000001335143196e-10 ;  /* 0x2edbe6ff030f7421 */ /* 0x001fd80000000000 */
[----:B------:R-:W-:Y:S01]  /*1c20*/  @P0 FMUL R17, R17, 0.25 ;  /* 0x3e80000011110820 */ /* 0x000fe20000400000 */
[----:B--2---:R-:W-:Y:S01]  /*1c30*/  @P0 FMUL R14, R14, 0.25 ;  /* 0x3e8000000e0e0820 */ /* 0x004fe20000400000 */
[----:B------:R-:W-:Y:S01]  /*1c40*/  FSETP.GT.AND P0, PT, R15, 8.50705917302346158658e+37, PT ;  /* 0x7e8000000f00780b */ /* 0x000fe20003f04000 */
[----:B------:R-:W-:-:S12]  /*1c50*/  MUFU.RCP R0, R0 ;  /* 0x0000000000007308 */ /* 0x000fd80000001000 */
[----:B------:R-:W-:Y:S01]  /*1c60*/  @P0 FMUL R15, R15, 0.25 ;  /* 0x3e8000000f0f0820 */ /* 0x000fe20000400000 */
[----:B---3--:R-:W-:Y:S01]  /*1c70*/  @P0 FMUL R9, R9, 0.25 ;  /* 0x3e80000009090820 */ /* 0x008fe20000400000 */
[----:B------:R-:W-:Y:S02]  /*1c80*/  ISETP.NE.AND P0, PT, R8, RZ, PT ;  /* 0x000000ff0800720c */ /* 0x000fe40003f05270 */
[----:B------:R-:W0:Y:S08]  /*1c90*/  MUFU.RCP R8, R15 ;  /* 0x0000000f00087308 */ /* 0x000e300000001000 */
[----:B------:R-:W1:Y:S08]  /*1ca0*/  MUFU.RCP R5, R5 ;  /* 0x0000000500057308 */ /* 0x000e700000001000 */
[----:B------:R-:W2:Y:S08]  /*1cb0*/  MUFU.RCP R2, R2 ;  /* 0x0000000200027308 */ /* 0x000eb00000001000 */
[----:B------:R-:W3:Y:S08]  /*1cc0*/  MUFU.RCP R17, R17 ;  /* 0x0000001100117308 */ /* 0x000ef00000001000 */
[----:B------:R-:W4:Y:S08]  /*1cd0*/  MUFU.RCP R19, R10 ;  /* 0x0000000a00137308 */ /* 0x000f300000001000 */
[----:B------:R-:W5:Y:S01]  /*1ce0*/  MUFU.RCP R7, R7 ;  /* 0x0000000700077308 */ /* 0x000f620000001000 */
[----:B0-----:R-:W-:Y:S01]  /*1cf0*/  FMUL R29, R8, R9 ;  /* 0x00000009081d7220 */ /* 0x001fe20000400000 */
[----:B------:R-:W-:-:S02]  /*1d00*/  VIADD R3, R35, 0x21c90 ;  /* 0x00021c9023037836 */ /* 0x000fc40000000000 */
[----:B------:R-:W-:Y:S01]  /*1d10*/  FMUL R23, R0, R13 ;  /* 0x0000000d00177220 */ /* 0x000fe20000400000 */
[----:B------:R-:W-:Y:S02]  /*1d20*/  VIADD R9, R35, 0x258a0 ;  /* 0x000258a023097836 */ /* 0x000fe40000000000 */
[----:B-1----:R-:W-:Y:S01]  /*1d30*/  FMUL R4, R5, R4 ;  /* 0x0000000405047220 */ /* 0x002fe20000400000 */
[----:B------:R-:W-:Y:S02]  /*1d40*/  VIADD R13, R35, 0x294b0 ;  /* 0x000294b0230d7836 */ /* 0x000fe40000000000 */
[----:B--2---:R-:W-:Y:S01]  /*1d50*/  FMUL R11, R2, R11 ;  /* 0x0000000b020b7220 */ /* 0x004fe20000400000 */
[----:B---3--:R-:W-:Y:S01]  /*1d60*/  FMUL R27, R17, R14 ;  /* 0x0000000e111b7220 */ /* 0x008fe20000400000 */
[----:B------:R-:W-:Y:S02]  /*1d70*/  VIADD R5, R35, 0x2d0c0 ;  /* 0x0002d0c023057836 */ /* 0x000fe40000000000 */
[----:B----4-:R-:W-:Y:S01]  /*1d80*/  FMUL R6, R19, R6 ;  /* 0x0000000613067220 */ /* 0x010fe20000400000 */
[----:B------:R-:W-:-:S02]  /*1d90*/  VIADD R17, R35, 0x30cd0 ;  /* 0x00030cd023117836 */ /* 0x000fc40000000000 */
[----:B------:R-:W-:-:S04]  /*1da0*/  IMAD.WIDE R2, R3, 0x4, R24 ;  /* 0x0000000403027825 */ /* 0x000fc800078e0218 */
[----:B-----5:R-:W-:Y:S01]  /*1db0*/  FMUL R21, R7, R12 ;  /* 0x0000000c07157220 */ /* 0x020fe20000400000 */
[----:B------:R-:W-:Y:S02]  /*1dc0*/  VIADD R19, R35, 0x348e0 ;  /* 0x000348e023137836 */ /* 0x000fe40000000000 */
[--C-:B------:R-:W-:Y:S01]  /*1dd0*/  IMAD.WIDE R8, R9, 0x4, R24.reuse ;  /* 0x0000000409087825 */ /* 0x100fe200078e0218 */
[----:B------:R0:W-:Y:S03]  /*1de0*/  @P0 STG.E desc[UR6][R2.64], R4 ;  /* 0x0000000402000986 */ /* 0x0001e6000c101906 */
        /* <DEDUP_REMOVED lines=8> */
[----:B------:R-:W-:Y:S01]  /*1e70*/  VIADD R35, R35, 0x384f0 ;  /* 0x000384f023237836 */ /* 0x000fe20000000000 */
[----:B------:R0:W-:Y:S03]  /*1e80*/  @P5 STG.E desc[UR6][R18.64], R27 ;  /* 0x0000001b12005986 */ /* 0x0001e6000c101906 */
[----:B------:R-:W-:Y:S01]  /*1e90*/  IMAD.WIDE R24, R35, 0x4, R24 ;  /* 0x0000000423187825 */ /* 0x000fe200078e0218 */
[----:B0-----:R-:W-:Y:S06]  /*1ea0*/  @!P6 EXIT ;  /* 0x000000000000e94d */ /* 0x001fec0003800000 */
[----:B------:R-:W-:Y:S01]  /*1eb0*/  STG.E desc[UR6][R24.64], R29 ;  /* 0x0000001d18007986 */ /* 0x000fe2000c101906 */
[----:B------:R-:W-:Y:S05]  /*1ec0*/  EXIT ;  /* 0x000000000000794d */ /* 0x000fea0003800000 */
.L_x_0:
[----:B------:R-:W-:-:S00]  /*1ed0*/  BRA `(.L_x_0) ;  /* 0xfffffffc00fc7947 */ /* 0x000fc0000383ffff */
[----:B------:R-:W-:-:S00]  /*1ee0*/  NOP ;  /* 0x0000000000007918 */ /* 0x000fc00000000000 */
        /* <DEDUP_REMOVED lines=9> */
.L_x_1:


//--------------------- .nv.global.init           --------------------------
	.section	.nv.global.init,"aw",@progbits
.nv.global.init:
	.type		_$_str,@object
	.size		_$_str,(_$_str_$_2 - _$_str)
_$_str:
        /*0000*/ 	.byte	0x5f, 0x5f, 0x43, 0x55, 0x44, 0x41, 0x5f, 0x46, 0x54, 0x5a, 0x00
	.type		_$_str_$_2,@object
	.size		_$_str_$_2,(.L_1 - _$_str_$_2)
_$_str_$_2:
        /*000b*/ 	.byte	0x5f, 0x5f, 0x43, 0x55, 0x44, 0x41, 0x5f, 0x50, 0x52, 0x45, 0x43, 0x5f, 0x53, 0x51, 0x52, 0x54
        /*001b*/ 	.byte	0x00
.L_1:


//--------------------- .nv.shared.triton_poi_fused_add_div_sqrt_14 --------------------------
	.section	.nv.shared.triton_poi_fused_add_div_sqrt_14,"aw",@nobits
	.sectionflags	@""
	.align	16
	.zero		1024


//--------------------- .nv.constant0.triton_poi_fused_add_div_sqrt_14 --------------------------
	.section	.nv.constant0.triton_poi_fused_add_div_sqrt_14,"a",@progbits
	.sectionflags	@""
	.align	4
.nv.constant0.triton_poi_fused_add_div_sqrt_14:
	.zero		560
